	.headerflags	@"EF_CUDA_TEXMODE_UNIFIED EF_CUDA_64BIT_ADDRESS EF_CUDA_ACCELERATORS EF_CUDA_SM90 EF_CUDA_VIRTUAL_SM(EF_CUDA_SM90)"
	.elftype	@"ET_EXEC"


//--------------------- .nv.info                  --------------------------
	.section	.nv.info,"",@"SHT_CUDA_INFO"
	.align	4


	//----- nvinfo : EIATTR_REGCOUNT
	.align		4
        /*0000*/ 	.byte	0x04, 0x2f
        /*0002*/ 	.short	(.L_2 - .L_1)
	.align		4
.L_1:
        /*0004*/ 	.word	index@(triton_)
        /*0008*/ 	.word	0x00000032


	//----- nvinfo : EIATTR_MIN_STACK_SIZE
	.align		4
.L_2:
        /*000c*/ 	.byte	0x04, 0x12
        /*000e*/ 	.short	(.L_4 - .L_3)
	.align		4
.L_3:
        /*0010*/ 	.word	index@(triton_)
        /*0014*/ 	.word	0x00000000


	//----- nvinfo : EIATTR_FRAME_SIZE
	.align		4
.L_4:
        /*0018*/ 	.byte	0x04, 0x11
        /*001a*/ 	.short	(.L_6 - .L_5)
	.align		4
.L_5:
        /*001c*/ 	.word	index@(triton_)
        /*0020*/ 	.word	0x00000000


	//----- nvinfo : EIATTR_MIN_STACK_SIZE
	.align		4
.L_6:
        /*0024*/ 	.byte	0x04, 0x12
        /*0026*/ 	.short	(.L_8 - .L_7)
	.align		4
.L_7:
        /*0028*/ 	.word	index@(triton_)
        /*002c*/ 	.word	0x00000000
.L_8:


//--------------------- .nv.info.triton_          --------------------------
	.section	.nv.info.triton_,"",@"SHT_CUDA_INFO"
	.sectionflags	@""
	.align	4


	//----- nvinfo : EIATTR_CUDA_API_VERSION
	.align		4
        /*0000*/ 	.byte	0x04, 0x37
        /*0002*/ 	.short	(.L_10 - .L_9)
.L_9:
        /*0004*/ 	.word	0x0000007c


	//----- nvinfo : EIATTR_KPARAM_INFO
	.align		4
.L_10:
        /*0008*/ 	.byte	0x04, 0x17
        /*000a*/ 	.short	(.L_12 - .L_11)
.L_11:
        /*000c*/ 	.word	0x00000000
        /*0010*/ 	.short	0x0010
        /*0012*/ 	.short	0x0078
        /*0014*/ 	.byte	0x00, 0xf0, 0x11, 0x00


	//----- nvinfo : EIATTR_KPARAM_INFO
	.align		4
.L_12:
        /*0018*/ 	.byte	0x04, 0x17
        /*001a*/ 	.short	(.L_14 - .L_13)
.L_13:
        /*001c*/ 	.word	0x00000000
        /*0020*/ 	.short	0x000f
        /*0022*/ 	.short	0x0074
        /*0024*/ 	.byte	0x00, 0xf0, 0x11, 0x00


	//----- nvinfo : EIATTR_KPARAM_INFO
	.align		4
.L_14:
        /*0028*/ 	.byte	0x04, 0x17
        /*002a*/ 	.short	(.L_16 - .L_15)
.L_15:
        /*002c*/ 	.word	0x00000000
        /*0030*/ 	.short	0x000e
        /*0032*/ 	.short	0x0070
        /*0034*/ 	.byte	0x00, 0xf0, 0x11, 0x00


	//----- nvinfo : EIATTR_KPARAM_INFO
	.align		4
.L_16:
        /*0038*/ 	.byte	0x04, 0x17
        /*003a*/ 	.short	(.L_18 - .L_17)
.L_17:
        /*003c*/ 	.word	0x00000000
        /*0040*/ 	.short	0x000d
        /*0042*/ 	.short	0x0068
        /*0044*/ 	.byte	0x00, 0xf0, 0x21, 0x00


	//----- nvinfo : EIATTR_KPARAM_INFO
	.align		4
.L_18:
        /*0048*/ 	.byte	0x04, 0x17
        /*004a*/ 	.short	(.L_20 - .L_19)
.L_19:
        /*004c*/ 	.word	0x00000000
        /*0050*/ 	.short	0x000c
        /*0052*/ 	.short	0x0060
        /*0054*/ 	.byte	0x00, 0xf0, 0x21, 0x00


	//----- nvinfo : EIATTR_KPARAM_INFO
	.align		4
.L_20:
        /*0058*/ 	.byte	0x04, 0x17
        /*005a*/ 	.short	(.L_22 - .L_21)
.L_21:
        /*005c*/ 	.word	0x00000000
        /*0060*/ 	.short	0x000b
        /*0062*/ 	.short	0x0058
        /*0064*/ 	.byte	0x00, 0xf0, 0x21, 0x00


	//----- nvinfo : EIATTR_KPARAM_INFO
	.align		4
.L_22:
        /*0068*/ 	.byte	0x04, 0x17
        /*006a*/ 	.short	(.L_24 - .L_23)
.L_23:
        /*006c*/ 	.word	0x00000000
        /*0070*/ 	.short	0x000a
        /*0072*/ 	.short	0x0050
        /*0074*/ 	.byte	0x00, 0xf0, 0x21, 0x00


	//----- nvinfo : EIATTR_KPARAM_INFO
	.align		4
.L_24:
        /*0078*/ 	.byte	0x04, 0x17
        /*007a*/ 	.short	(.L_26 - .L_25)
.L_25:
        /*007c*/ 	.word	0x00000000
        /*0080*/ 	.short	0x0009
        /*0082*/ 	.short	0x0048
        /*0084*/ 	.byte	0x00, 0xf0, 0x21, 0x00


	//----- nvinfo : EIATTR_KPARAM_INFO
	.align		4
.L_26:
        /*0088*/ 	.byte	0x04, 0x17
        /*008a*/ 	.short	(.L_28 - .L_27)
.L_27:
        /*008c*/ 	.word	0x00000000
        /*0090*/ 	.short	0x0008
        /*0092*/ 	.short	0x0040
        /*0094*/ 	.byte	0x00, 0xf0, 0x21, 0x00


	//----- nvinfo : EIATTR_KPARAM_INFO
	.align		4
.L_28:
        /*0098*/ 	.byte	0x04, 0x17
        /*009a*/ 	.short	(.L_30 - .L_29)
.L_29:
        /*009c*/ 	.word	0x00000000
        /*00a0*/ 	.short	0x0007
        /*00a2*/ 	.short	0x0038
        /*00a4*/ 	.byte	0x00, 0xf0, 0x21, 0x00


	//----- nvinfo : EIATTR_KPARAM_INFO
	.align		4
.L_30:
        /*00a8*/ 	.byte	0x04, 0x17
        /*00aa*/ 	.short	(.L_32 - .L_31)
.L_31:
        /*00ac*/ 	.word	0x00000000
        /*00b0*/ 	.short	0x0006
        /*00b2*/ 	.short	0x0030
        /*00b4*/ 	.byte	0x00, 0xf0, 0x21, 0x00


	//----- nvinfo : EIATTR_KPARAM_INFO
	.align		4
.L_32:
        /*00b8*/ 	.byte	0x04, 0x17
        /*00ba*/ 	.short	(.L_34 - .L_33)
.L_33:
        /*00bc*/ 	.word	0x00000000
        /*00c0*/ 	.short	0x0005
        /*00c2*/ 	.short	0x0028
        /*00c4*/ 	.byte	0x00, 0xf0, 0x21, 0x00


	//----- nvinfo : EIATTR_KPARAM_INFO
	.align		4
.L_34:
        /*00c8*/ 	.byte	0x04, 0x17
        /*00ca*/ 	.short	(.L_36 - .L_35)
.L_35:
        /*00cc*/ 	.word	0x00000000
        /*00d0*/ 	.short	0x0004
        /*00d2*/ 	.short	0x0020
        /*00d4*/ 	.byte	0x00, 0xf0, 0x21, 0x00


	//----- nvinfo : EIATTR_KPARAM_INFO
	.align		4
.L_36:
        /*00d8*/ 	.byte	0x04, 0x17
        /*00da*/ 	.short	(.L_38 - .L_37)
.L_37:
        /*00dc*/ 	.word	0x00000000
        /*00e0*/ 	.short	0x0003
        /*00e2*/ 	.short	0x0018
        /*00e4*/ 	.byte	0x00, 0xf0, 0x21, 0x00


	//----- nvinfo : EIATTR_KPARAM_INFO
	.align		4
.L_38:
        /*00e8*/ 	.byte	0x04, 0x17
        /*00ea*/ 	.short	(.L_40 - .L_39)
.L_39:
        /*00ec*/ 	.word	0x00000000
        /*00f0*/ 	.short	0x0002
        /*00f2*/ 	.short	0x0010
        /*00f4*/ 	.byte	0x00, 0xf0, 0x21, 0x00


	//----- nvinfo : EIATTR_KPARAM_INFO
	.align		4
.L_40:
        /*00f8*/ 	.byte	0x04, 0x17
        /*00fa*/ 	.short	(.L_42 - .L_41)
.L_41:
        /*00fc*/ 	.word	0x00000000
        /*0100*/ 	.short	0x0001
        /*0102*/ 	.short	0x0008
        /*0104*/ 	.byte	0x00, 0xf0, 0x21, 0x00


	//----- nvinfo : EIATTR_KPARAM_INFO
	.align		4
.L_42:
        /*0108*/ 	.byte	0x04, 0x17
        /*010a*/ 	.short	(.L_44 - .L_43)
.L_43:
        /*010c*/ 	.word	0x00000000
        /*0110*/ 	.short	0x0000
        /*0112*/ 	.short	0x0000
        /*0114*/ 	.byte	0x00, 0xf0, 0x21, 0x00


	//----- nvinfo : EIATTR_SPARSE_MMA_MASK
	.align		4
.L_44:
        /*0118*/ 	.byte	0x03, 0x50
        /*011a*/ 	.short	0x0000


	//----- nvinfo : EIATTR_MAXREG_COUNT
	.align		4
        /*011c*/ 	.byte	0x03, 0x1b
        /*011e*/ 	.short	0x0080


	//----- nvinfo : EIATTR_COOP_GROUP_MASK_REGIDS
	.align		4
        /*0120*/ 	.byte	0x04, 0x29
        /*0122*/ 	.short	(.L_46 - .L_45)


	//   ....[0]....
.L_45:
        /*0124*/ 	.word	0xffffffff


	//   ....[1]....
        /*0128*/ 	.word	0xffffffff


	//   ....[2]....
        /*012c*/ 	.word	0xffffffff


	//   ....[3]....
        /*0130*/ 	.word	0xffffffff


	//   ....[4]....
        /*0134*/ 	.word	0xffffffff


	//   ....[5]....
        /*0138*/ 	.word	0xffffffff


	//   ....[6]....
        /*013c*/ 	.word	0xffffffff


	//   ....[7]....
        /*0140*/ 	.word	0xffffffff


	//   ....[8]....
        /*0144*/ 	.word	0xffffffff


	//   ....[9]....
        /*0148*/ 	.word	0xffffffff


	//   ....[10]....
        /*014c*/ 	.word	0xffffffff


	//   ....[11]....
        /*0150*/ 	.word	0xffffffff


	//   ....[12]....
        /*0154*/ 	.word	0xffffffff


	//   ....[13]....
        /*0158*/ 	.word	0xffffffff


	//   ....[14]....
        /*015c*/ 	.word	0xffffffff


	//   ....[15]....
        /*0160*/ 	.word	0xffffffff


	//   ....[16]....
        /*0164*/ 	.word	0xffffffff


	//   ....[17]....
        /*0168*/ 	.word	0xffffffff


	//----- nvinfo : EIATTR_COOP_GROUP_INSTR_OFFSETS
	.align		4
.L_46:
        /*016c*/ 	.byte	0x04, 0x28
        /*016e*/ 	.short	(.L_48 - .L_47)


	//   ....[0]....
.L_47:
        /*0170*/ 	.word	0x00001340


	//   ....[1]....
        /*0174*/ 	.word	0x00001510


	//   ....[2]....
        /*0178*/ 	.word	0x00001660


	//   ....[3]....
        /*017c*/ 	.word	0x000016e0


	//   ....[4]....
        /*0180*/ 	.word	0x00001700


	//   ....[5]....
        /*0184*/ 	.word	0x000017d0


	//   ....[6]....
        /*0188*/ 	.word	0x00001800


	//   ....[7]....
        /*018c*/ 	.word	0x00001850


	//   ....[8]....
        /*0190*/ 	.word	0x00001930


	//   ....[9]....
        /*0194*/ 	.word	0x00001980


	//   ....[10]....
        /*0198*/ 	.word	0x000019a0


	//   ....[11]....
        /*019c*/ 	.word	0x00001ab0


	//   ....[12]....
        /*01a0*/ 	.word	0x00001b20


	//   ....[13]....
        /*01a4*/ 	.word	0x00001c40


	//   ....[14]....
        /*01a8*/ 	.word	0x00001c80


	//   ....[15]....
        /*01ac*/ 	.word	0x00001d80


	//   ....[16]....
        /*01b0*/ 	.word	0x00001d90


	//   ....[17]....
        /*01b4*/ 	.word	0x00001e00


	//----- nvinfo : EIATTR_EXIT_INSTR_OFFSETS
	.align		4
.L_48:
        /*01b8*/ 	.byte	0x04, 0x1c
        /*01ba*/ 	.short	(.L_50 - .L_49)


	//   ....[0]....
.L_49:
        /*01bc*/ 	.word	0x000024e0


	//----- nvinfo : EIATTR_MAX_THREADS
	.align		4
.L_50:
        /*01c0*/ 	.byte	0x04, 0x05
        /*01c2*/ 	.short	(.L_52 - .L_51)
.L_51:
        /*01c4*/ 	.word	0x00000200
        /*01c8*/ 	.word	0x00000001
        /*01cc*/ 	.word	0x00000001


	//----- nvinfo : EIATTR_CBANK_PARAM_SIZE
	.align		4
.L_52:
        /*01d0*/ 	.byte	0x03, 0x19
        /*01d2*/ 	.short	0x007c


	//----- nvinfo : EIATTR_PARAM_CBANK
	.align		4
        /*01d4*/ 	.byte	0x04, 0x0a
        /*01d6*/ 	.short	(.L_54 - .L_53)
	.align		4
.L_53:
        /*01d8*/ 	.word	index@(.nv.constant0.triton_)
        /*01dc*/ 	.short	0x0210
        /*01de*/ 	.short	0x007c


	//----- nvinfo : EIATTR_SW_WAR
	.align		4
.L_54:
        /*01e0*/ 	.byte	0x04, 0x36
        /*01e2*/ 	.short	(.L_56 - .L_55)
.L_55:
        /*01e4*/ 	.word	0x00000008
.L_56:


//--------------------- .nv.callgraph             --------------------------
	.section	.nv.callgraph,"",@"SHT_CUDA_CALLGRAPH"
	.align	4
	.sectionentsize	8
	.align		4
        /*0000*/ 	.word	0x00000000
	.align		4
        /*0004*/ 	.word	0xffffffff
	.align		4
        /*0008*/ 	.word	0x00000000
	.align		4
        /*000c*/ 	.word	0xfffffffe
	.align		4
        /*0010*/ 	.word	0x00000000
	.align		4
        /*0014*/ 	.word	0xfffffffd
	.align		4
        /*0018*/ 	.word	0x00000000
	.align		4
        /*001c*/ 	.word	0xfffffffc


//--------------------- .nv.constant4             --------------------------
	.section	.nv.constant4,"a",@progbits
	.align	8
	.align		8
.nv.constant4:
        /*0000*/ 	.dword	_$_str


//--------------------- .text.triton_             --------------------------
	.section	.text.triton_,"ax",@progbits
	.sectionflags	@"SHF_BARRIERS=1"
	.align	128
        .global         triton_
        .type           triton_,@function
        .size           triton_,(.L_x_4 - triton_)
        .other          triton_,@"STO_CUDA_ENTRY STV_DEFAULT"
triton_:
.text.triton_:
[----:B------:R-:W0:Y:S02]  /*0000*/  LDC R1, c[0x0][0x28] ;  /* 0x00000a00ff017b82 */ /* 0x000e240000000800 */
[----:B------:R-:W1:Y:S01]  /*0010*/  S2R R11, SR_TID.X ;  /* 0x00000000000b7919 */ /* 0x000e620000002100 */
[----:B------:R-:W-:Y:S01]  /*0020*/  ULDC.64 UR4, c[0x0][0x230] ;  /* 0x00008c0000047ab9 */ /* 0x000fe20000000a00 */
[----:B------:R-:W-:Y:S01]  /*0030*/  ULDC.64 UR8, c[0x0][0x258] ;  /* 0x0000960000087ab9 */ /* 0x000fe20000000a00 */
[----:B------:R-:W-:Y:S01]  /*0040*/  ULDC.64 UR6, c[0x0][0x240] ;  /* 0x0000900000067ab9 */ /* 0x000fe20000000a00 */
[----:B------:R-:W2:Y:S01]  /*0050*/  S2R R4, SR_CTAID.X ;  /* 0x0000000000047919 */ /* 0x000ea20000002500 */
[----:B------:R-:W-:Y:S01]  /*0060*/  ULDC.64 UR10, c[0x0][0x220] ;  /* 0x00008800000a7ab9 */ /* 0x000fe20000000a00 */
[----:B------:R-:W-:Y:S02]  /*0070*/  CS2R R20, SRZ ;  /* 0x0000000000147805 */ /* 0x000fe4000001ff00 */
[----:B------:R-:W-:Y:S02]  /*0080*/  CS2R R22, SRZ ;  /* 0x0000000000167805 */ /* 0x000fe4000001ff00 */
[----:B------:R-:W-:-:S02]  /*0090*/  CS2R R24, SRZ ;  /* 0x0000000000187805 */ /* 0x000fc4000001ff00 */
[----:B------:R-:W-:Y:S02]  /*00a0*/  CS2R R40, SRZ ;  /* 0x0000000000287805 */ /* 0x000fe4000001ff00 */
[C---:B-1----:R-:W-:Y:S02]  /*00b0*/  LOP3.LUT R12, R11.reuse, 0x3f, RZ, 0xc0, !PT ;  /* 0x0000003f0b0c7812 */ /* 0x042fe400078ec0ff */
[----:B------:R-:W-:Y:S01]  /*00c0*/  SHF.R.U32.HI R3, RZ, 0x6, R11 ;  /* 0x00000006ff037819 */ /* 0x000fe2000001160b */
[----:B--2---:R-:W-:Y:S01]  /*00d0*/  IMAD.SHL.U32 R2, R4, 0x8, RZ ;  /* 0x0000000804027824 */ /* 0x004fe200078e00ff */
[----:B------:R-:W-:Y:S01]  /*00e0*/  SHF.L.U32 R11, R11, 0x2, RZ ;  /* 0x000000020b0b7819 */ /* 0x000fe200000006ff */
[----:B------:R-:W-:Y:S01]  /*00f0*/  IMAD.WIDE.U32 R12, R12, 0x8, RZ ;  /* 0x000000080c0c7825 */ /* 0x000fe200078e00ff */
[----:B------:R-:W-:Y:S02]  /*0100*/  SGXT.U32 R3, R3, 0x3 ;  /* 0x000000030303781a */ /* 0x000fe40000000000 */
[----:B------:R-:W-:-:S02]  /*0110*/  LOP3.LUT R15, R11, 0xfc, RZ, 0xc0, !PT ;  /* 0x000000fc0b0f7812 */ /* 0x000fc400078ec0ff */
[----:B------:R-:W-:Y:S01]  /*0120*/  IADD3 R0, P0, R12, UR4, RZ ;  /* 0x000000040c007c10 */ /* 0x000fe2000ff1e0ff */
[----:B------:R-:W-:Y:S01]  /*0130*/  IMAD R18, R4, 0x8, R3 ;  /* 0x0000000804127824 */ /* 0x000fe200078e0203 */
[----:B------:R-:W-:Y:S02]  /*0140*/  LOP3.LUT R14, R2, R3, RZ, 0xfc, !PT ;  /* 0x00000003020e7212 */ /* 0x000fe400078efcff */
[----:B------:R-:W-:Y:S02]  /*0150*/  LOP3.LUT R16, R12, 0x7800, RZ, 0xfc, !PT ;  /* 0x000078000c107812 */ /* 0x000fe400078efcff */
[----:B------:R-:W-:Y:S02]  /*0160*/  IADD3 R3, P2, R12, UR8, RZ ;  /* 0x000000080c037c10 */ /* 0x000fe4000ff5e0ff */
[----:B------:R-:W-:Y:S01]  /*0170*/  IADD3.X R2, R13, UR5, RZ, P0, !PT ;  /* 0x000000050d027c10 */ /* 0x000fe200087fe4ff */
[----:B------:R-:W-:Y:S01]  /*0180*/  ULDC.64 UR4, c[0x0][0x248] ;  /* 0x0000920000047ab9 */ /* 0x000fe20000000a00 */
[----:B------:R-:W-:-:S02]  /*0190*/  IADD3 R5, P1, R16, UR6, RZ ;  /* 0x0000000610057c10 */ /* 0x000fc4000ff3e0ff */
[----:B------:R-:W-:Y:S02]  /*01a0*/  IADD3 R4, P0, R16, UR4, RZ ;  /* 0x0000000410047c10 */ /* 0x000fe4000ff1e0ff */
[----:B------:R-:W-:Y:S01]  /*01b0*/  IADD3.X R6, R13, UR9, RZ, P2, !PT ;  /* 0x000000090d067c10 */ /* 0x000fe200097fe4ff */
[----:B------:R-:W-:Y:S01]  /*01c0*/  ULDC.64 UR8, c[0x0][0x270] ;  /* 0x00009c0000087ab9 */ /* 0x000fe20000000a00 */
[----:B------:R-:W-:Y:S02]  /*01d0*/  IADD3 R7, P2, R16, UR10, RZ ;  /* 0x0000000a10077c10 */ /* 0x000fe4000ff5e0ff */
[----:B------:R-:W-:Y:S01]  /*01e0*/  IADD3.X R9, R13, UR7, RZ, P1, !PT ;  /* 0x000000070d097c10 */ /* 0x000fe20008ffe4ff */
[----:B------:R-:W-:Y:S01]  /*01f0*/  ULDC.64 UR6, c[0x0][0x218] ;  /* 0x0000860000067ab9 */ /* 0x000fe20000000a00 */
[----:B------:R-:W-:Y:S01]  /*0200*/  IADD3.X R8, R13, UR5, RZ, P0, !PT ;  /* 0x000000050d087c10 */ /* 0x000fe200087fe4ff */
[----:B------:R-:W-:Y:S01]  /*0210*/  ULDC.64 UR4, c[0x0][0x280] ;  /* 0x0000a00000047ab9 */ /* 0x000fe20000000a00 */
[----:B------:R-:W-:-:S02]  /*0220*/  IADD3.X R10, R13, UR11, RZ, P2, !PT ;  /* 0x0000000b0d0a7c10 */ /* 0x000fc400097fe4ff */
[----:B------:R-:W-:Y:S01]  /*0230*/  IADD3 R11, P2, R16, UR6, RZ ;  /* 0x00000006100b7c10 */ /* 0x000fe2000ff5e0ff */
[C---:B------:R-:W-:Y:S01]  /*0240*/  VIADD R16, R14.reuse, -UR4 ;  /* 0x800000040e107c36 */ /* 0x040fe20008000000 */
[C---:B------:R-:W-:Y:S02]  /*0250*/  ISETP.GE.AND P0, PT, R14.reuse, UR4, PT ;  /* 0x000000040e007c0c */ /* 0x040fe4000bf06270 */
[----:B------:R-:W-:Y:S02]  /*0260*/  ISETP.GE.AND P1, PT, R14, UR5, PT ;  /* 0x000000050e007c0c */ /* 0x000fe4000bf26270 */
[----:B------:R-:W-:Y:S01]  /*0270*/  IADD3.X R12, R13, UR7, RZ, P2, !PT ;  /* 0x000000070d0c7c10 */ /* 0x000fe200097fe4ff */
[----:B------:R-:W-:Y:S01]  /*0280*/  IMAD R13, R18, 0xc00, R15 ;  /* 0x00000c00120d7824 */ /* 0x000fe200078e020f */
[----:B------:R-:W-:Y:S02]  /*0290*/  ISETP.LT.AND P2, PT, R14, UR5, !P0 ;  /* 0x000000050e007c0c */ /* 0x000fe4000c741270 */
[----:B------:R-:W-:-:S02]  /*02a0*/  CS2R R18, SRZ ;  /* 0x0000000000127805 */ /* 0x000fc4000001ff00 */
[----:B------:R-:W-:Y:S01]  /*02b0*/  ISETP.GE.AND P3, PT, R14, UR4, !P1 ;  /* 0x000000040e007c0c */ /* 0x000fe2000cf66270 */
[----:B------:R-:W-:Y:S01]  /*02c0*/  IMAD R14, R16, 0xc00, R15 ;  /* 0x00000c00100e7824 */ /* 0x000fe200078e020f */
[----:B------:R-:W-:Y:S01]  /*02d0*/  HFMA2.MMA R15, -RZ, RZ, 0, 0 ;  /* 0x00000000ff0f7435 */ /* 0x000fe200000001ff */
[----:B------:R-:W-:Y:S01]  /*02e0*/  CS2R R16, SRZ ;  /* 0x0000000000107805 */ /* 0x000fe2000001ff00 */
[----:B------:R-:W-:Y:S01]  /*02f0*/  ULDC.64 UR6, c[0x0][0x208] ;  /* 0x0000820000067ab9 */ /* 0x000fe20000000a00 */
[----:B------:R-:W-:Y:S01]  /*0300*/  UMOV UR4, URZ ;  /* 0x0000003f00047c82 */ /* 0x000fe20008000000 */
[----:B------:R-:W-:-:S07]  /*0310*/  UMOV UR5, URZ ;  /* 0x0000003f00057c82 */ /* 0x000fce0008000000 */
.L_x_1:
[----:B------:R-:W-:Y:S02]  /*0320*/  IADD3 R38, P4, R11, UR4, RZ ;  /* 0x000000040b267c10 */ /* 0x000fe4000ff9e0ff */
[----:B------:R-:W-:Y:S02]  /*0330*/  CS2R R28, SRZ ;  /* 0x00000000001c7805 */ /* 0x000fe4000001ff00 */
[----:B------:R-:W-:Y:S02]  /*0340*/  IADD3 R42, P5, R7, UR4, RZ ;  /* 0x00000004072a7c10 */ /* 0x000fe4000ffbe0ff */
[----:B------:R-:W-:Y:S02]  /*0350*/  CS2R R26, SRZ ;  /* 0x00000000001a7805 */ /* 0x000fe4000001ff00 */
[----:B------:R-:W-:Y:S01]  /*0360*/  IADD3.X R39, R12, UR5, RZ, P4, !PT ;  /* 0x000000050c277c10 */ /* 0x000fe2000a7fe4ff */
[----:B------:R-:W1:Y:S01]  /*0370*/  LDC.64 R32, c[0x0][0x238] ;  /* 0x00008e00ff207b82 */ /* 0x000e620000000a00 */
[----:B------:R-:W-:-:S03]  /*0380*/  IADD3.X R43, R10, UR5, RZ, P5, !PT ;  /* 0x000000050a2b7c10 */ /* 0x000fc6000affe4ff */
[----:B------:R2:W3:Y:S04]  /*0390*/  @P2 LDG.E.EL.64 R28, desc[UR6][R38.64] ;  /* 0x00000006261c2981 */ /* 0x0004e8000c2e1b00 */
[----:B------:R4:W5:Y:S01]  /*03a0*/  @P2 LDG.E.EL.64 R26, desc[UR6][R42.64] ;  /* 0x000000062a1a2981 */ /* 0x000962000c2e1b00 */
[----:B------:R-:W1:Y:S01]  /*03b0*/  LDC.64 R36, c[0x0][0x250] ;  /* 0x00009400ff247b82 */ /* 0x000e620000000a00 */
[----:B------:R-:W-:Y:S01]  /*03c0*/  IMAD.IADD R45, R14, 0x1, R23 ;  /* 0x000000010e2d7824 */ /* 0x000fe200078e0217 */
[----:B------:R-:W-:-:S06]  /*03d0*/  CS2R R30, SRZ ;  /* 0x00000000001e7805 */ /* 0x000fcc000001ff00 */
[----:B------:R-:W1:Y:S01]  /*03e0*/  LDC.64 R34, c[0x0][0x228] ;  /* 0x00008a00ff227b82 */ /* 0x000e620000000a00 */
[----:B--2---:R-:W-:Y:S02]  /*03f0*/  CS2R R38, SRZ ;  /* 0x0000000000267805 */ /* 0x004fe4000001ff00 */
[----:B----4-:R-:W-:Y:S01]  /*0400*/  IADD3 R43, R13, R23, RZ ;  /* 0x000000170d2b7210 */ /* 0x010fe20007ffe0ff */
[----:B-1----:R-:W-:-:S05]  /*0410*/  IMAD.WIDE R32, R45, 0x2, R32 ;  /* 0x000000022d207825 */ /* 0x002fca00078e0220 */
[----:B------:R1:W2:Y:S01]  /*0420*/  @P3 LDG.E.EF.64 R30, desc[UR6][R32.64] ;  /* 0x00000006201e3981 */ /* 0x0002a2000c0e1b00 */
[----:B0-----:R-:W-:-:S05]  /*0430*/  IMAD.WIDE R36, R45, 0x2, R36 ;  /* 0x000000022d247825 */ /* 0x001fca00078e0224 */
[----:B------:R0:W4:Y:S01]  /*0440*/  @P3 LDG.E.EF.64 R38, desc[UR6][R36.64] ;  /* 0x0000000624263981 */ /* 0x000122000c0e1b00 */
[----:B------:R-:W-:Y:S01]  /*0450*/  IMAD.WIDE R34, R43, 0x2, R34 ;  /* 0x000000022b227825 */ /* 0x000fe200078e0222 */
[----:B---3--:R-:W-:Y:S02]  /*0460*/  SEL R29, R29, RZ, P2 ;  /* 0x000000ff1d1d7207 */ /* 0x008fe40001000000 */
[----:B------:R-:W-:Y:S02]  /*0470*/  SEL R28, R28, RZ, P2 ;  /* 0x000000ff1c1c7207 */ /* 0x000fe40001000000 */
[----:B-----5:R-:W-:Y:S02]  /*0480*/  SEL R46, R27, RZ, P2 ;  /* 0x000000ff1b2e7207 */ /* 0x020fe40001000000 */
[----:B------:R-:W-:Y:S02]  /*0490*/  SEL R44, R26, RZ, P2 ;  /* 0x000000ff1a2c7207 */ /* 0x000fe40001000000 */
[C---:B------:R-:W-:Y:S01]  /*04a0*/  SHF.L.U32 R42, R29.reuse, 0x10, RZ ;  /* 0x000000101d2a7819 */ /* 0x040fe200000006ff */
[----:B------:R-:W-:Y:S01]  /*04b0*/  IMAD.U32 R27, R46, 0x10000, RZ ;  /* 0x000100002e1b7824 */ /* 0x000fe200078e00ff */
[----:B------:R-:W-:Y:S01]  /*04c0*/  SHF.L.U32 R45, R28, 0x10, RZ ;  /* 0x000000101c2d7819 */ /* 0x000fe200000006ff */
[----:B------:R-:W-:Y:S01]  /*04d0*/  IMAD.U32 R26, R44, 0x10000, RZ ;  /* 0x000100002c1a7824 */ /* 0x000fe200078e00ff */
[----:B------:R-:W-:-:S02]  /*04e0*/  PRMT R29, R29, 0x7632, R29 ;  /* 0x000076321d1d7816 */ /* 0x000fc4000000001d */
[----:B------:R-:W-:Y:S01]  /*04f0*/  PRMT R46, R46, 0x7632, R46 ;  /* 0x000076322e2e7816 */ /* 0x000fe2000000002e */
[----:B------:R-:W-:Y:S01]  /*0500*/  FADD R42, R42, R27 ;  /* 0x0000001b2a2a7221 */ /* 0x000fe20000000000 */
[----:B------:R-:W-:Y:S01]  /*0510*/  PRMT R28, R28, 0x7632, R28 ;  /* 0x000076321c1c7816 */ /* 0x000fe2000000001c */
[----:B------:R-:W-:Y:S01]  /*0520*/  FADD R45, R45, R26 ;  /* 0x0000001a2d2d7221 */ /* 0x000fe20000000000 */
[----:B------:R-:W-:Y:S02]  /*0530*/  PRMT R44, R44, 0x7632, R44 ;  /* 0x000076322c2c7816 */ /* 0x000fe4000000002c */
[----:B------:R-:W-:Y:S02]  /*0540*/  CS2R R26, SRZ ;  /* 0x00000000001a7805 */ /* 0x000fe4000001ff00 */
[----:B-1----:R-:W-:Y:S01]  /*0550*/  SHF.L.U32 R33, R46, 0x10, RZ ;  /* 0x000000102e217819 */ /* 0x002fe200000006ff */
[----:B0-----:R-:W-:Y:S01]  /*0560*/  IMAD.U32 R36, R29, 0x10000, RZ ;  /* 0x000100001d247824 */ /* 0x001fe200078e00ff */
[----:B------:R-:W-:Y:S01]  /*0570*/  SHF.L.U32 R44, R44, 0x10, RZ ;  /* 0x000000102c2c7819 */ /* 0x000fe200000006ff */
[----:B------:R-:W-:Y:S01]  /*0580*/  IMAD.U32 R29, R28, 0x10000, RZ ;  /* 0x000100001c1d7824 */ /* 0x000fe200078e00ff */
[----:B------:R-:W-:Y:S01]  /*0590*/  IADD3 R28, P4, R0, UR4, RZ ;  /* 0x00000004001c7c10 */ /* 0x000fe2000ff9e0ff */
[----:B------:R0:W3:Y:S01]  /*05a0*/  @P2 LDG.E.EF.64 R26, desc[UR6][R34.64] ;  /* 0x00000006221a2981 */ /* 0x0000e2000c0e1b00 */
[----:B------:R-:W-:Y:S01]  /*05b0*/  FADD R36, R36, R33 ;  /* 0x0000002124247221 */ /* 0x000fe20000000000 */
[----:B------:R-:W-:Y:S01]  /*05c0*/  CS2R R32, SRZ ;  /* 0x0000000000207805 */ /* 0x000fe2000001ff00 */
[----:B0-----:R-:W-:Y:S01]  /*05d0*/  FADD R34, R29, R44 ;  /* 0x0000002c1d227221 */ /* 0x001fe20000000000 */
[----:B------:R-:W-:-:S05]  /*05e0*/  IADD3.X R29, R2, UR5, RZ, P4, !PT ;  /* 0x00000005021d7c10 */ /* 0x000fca000a7fe4ff */
[----:B------:R0:W5:Y:S01]  /*05f0*/  @P2 LDG.E.EL.64 R32, desc[UR6][R28.64] ;  /* 0x000000061c202981 */ /* 0x000162000c2e1b00 */
[----:B---3--:R-:W-:Y:S02]  /*0600*/  SEL R27, R27, RZ, P2 ;  /* 0x000000ff1b1b7207 */ /* 0x008fe40001000000 */
[----:B------:R-:W-:-:S03]  /*0610*/  SEL R26, R26, RZ, P2 ;  /* 0x000000ff1a1a7207 */ /* 0x000fc60001000000 */
[----:B------:R-:W-:Y:S02]  /*0620*/  IMAD.U32 R37, R27, 0x10000, RZ ;  /* 0x000100001b257824 */ /* 0x000fe400078e00ff */
[----:B0-----:R-:W-:Y:S01]  /*0630*/  IMAD.U32 R28, R26, 0x10000, RZ ;  /* 0x000100001a1c7824 */ /* 0x001fe200078e00ff */
[----:B-----5:R-:W-:Y:S02]  /*0640*/  SEL R35, R33, RZ, P2 ;  /* 0x000000ff21237207 */ /* 0x020fe40001000000 */
[----:B------:R-:W-:Y:S02]  /*0650*/  SEL R32, R32, RZ, P2 ;  /* 0x000000ff20207207 */ /* 0x000fe40001000000 */
[----:B------:R-:W-:Y:S02]  /*0660*/  PRMT R33, R27, 0x7632, R33 ;  /* 0x000076321b217816 */ /* 0x000fe40000000021 */
[----:B------:R-:W-:Y:S01]  /*0670*/  PRMT R27, R35, 0x7632, R27 ;  /* 0x00007632231b7816 */ /* 0x000fe2000000001b */
[----:B------:R-:W-:-:S03]  /*0680*/  IMAD.U32 R29, R32, 0x10000, RZ ;  /* 0x00010000201d7824 */ /* 0x000fc600078e00ff */
[----:B------:R-:W-:Y:S02]  /*0690*/  SHF.L.U32 R46, R27, 0x10, RZ ;  /* 0x000000101b2e7819 */ /* 0x000fe400000006ff */
[----:B------:R-:W-:Y:S02]  /*06a0*/  PRMT R27, R26, 0x7632, R27 ;  /* 0x000076321a1b7816 */ /* 0x000fe4000000001b */
[----:B------:R-:W-:Y:S01]  /*06b0*/  PRMT R26, R32, 0x7632, R26 ;  /* 0x00007632201a7816 */ /* 0x000fe2000000001a */
[----:B------:R-:W-:Y:S02]  /*06c0*/  FADD R32, R28, R29 ;  /* 0x0000001d1c207221 */ /* 0x000fe40000000000 */
[----:B------:R-:W0:Y:S01]  /*06d0*/  LDC.64 R28, c[0x0][0x210] ;  /* 0x00008400ff1c7b82 */ /* 0x000e220000000a00 */
[----:B------:R-:W-:Y:S02]  /*06e0*/  SHF.L.U32 R27, R27, 0x10, RZ ;  /* 0x000000101b1b7819 */ /* 0x000fe400000006ff */
[----:B------:R-:W-:Y:S01]  /*06f0*/  SHF.L.U32 R26, R26, 0x10, RZ ;  /* 0x000000101a1a7819 */ /* 0x000fe200000006ff */
[----:B------:R-:W-:-:S04]  /*0700*/  IMAD.U32 R44, R35, 0x10000, RZ ;  /* 0x00010000232c7824 */ /* 0x000fc800078e00ff */
[----:B------:R-:W-:Y:S01]  /*0710*/  FADD R35, R27, R26 ;  /* 0x0000001a1b237221 */ /* 0x000fe20000000000 */
[----:B------:R-:W-:Y:S01]  /*0720*/  CS2R R26, SRZ ;  /* 0x00000000001a7805 */ /* 0x000fe2000001ff00 */
[----:B0-----:R-:W-:-:S05]  /*0730*/  IMAD.WIDE R28, R43, 0x2, R28 ;  /* 0x000000022b1c7825 */ /* 0x001fca00078e021c */
[----:B------:R-:W3:Y:S01]  /*0740*/  @P2 LDG.E.EF.64 R26, desc[UR6][R28.64] ;  /* 0x000000061c1a2981 */ /* 0x000ee2000c0e1b00 */
[----:B------:R-:W-:Y:S01]  /*0750*/  FADD R37, R37, R44 ;  /* 0x0000002c25257221 */ /* 0x000fe20000000000 */
[----:B------:R-:W-:-:S05]  /*0760*/  SHF.L.U32 R33, R33, 0x10, RZ ;  /* 0x0000001021217819 */ /* 0x000fca00000006ff */
[----:B------:R-:W-:Y:S01]  /*0770*/  FADD R33, R33, R46 ;  /* 0x0000002e21217221 */ /* 0x000fe20000000000 */
[----:B---3--:R-:W-:Y:S02]  /*0780*/  SEL R26, R26, RZ, P2 ;  /* 0x000000ff1a1a7207 */ /* 0x008fe40001000000 */
[----:B------:R-:W-:-:S03]  /*0790*/  SEL R27, R27, RZ, P2 ;  /* 0x000000ff1b1b7207 */ /* 0x000fc60001000000 */
[C---:B------:R-:W-:Y:S01]  /*07a0*/  IMAD.U32 R44, R26.reuse, 0x10000, RZ ;  /* 0x000100001a2c7824 */ /* 0x040fe200078e00ff */
[----:B------:R-:W-:Y:S02]  /*07b0*/  SHF.L.U32 R47, R27, 0x10, RZ ;  /* 0x000000101b2f7819 */ /* 0x000fe400000006ff */
[----:B------:R-:W-:-:S03]  /*07c0*/  PRMT R26, R26, 0x7632, R26 ;  /* 0x000076321a1a7816 */ /* 0x000fc6000000001a */
[----:B------:R-:W-:Y:S02]  /*07d0*/  FFMA R37, R42, R37, R47 ;  /* 0x000000252a257223 */ /* 0x000fe4000000002f */
[----:B------:R-:W-:Y:S01]  /*07e0*/  IMAD.U32 R47, R26, 0x10000, RZ ;  /* 0x000100001a2f7824 */ /* 0x000fe200078e00ff */
[----:B------:R-:W-:-:S03]  /*07f0*/  PRMT R27, R27, 0x7632, R27 ;  /* 0x000076321b1b7816 */ /* 0x000fc6000000001b */
[----:B------:R-:W-:Y:S01]  /*0800*/  FFMA R42, R34, R35, R47 ;  /* 0x00000023222a7223 */ /* 0x000fe2000000002f */
[----:B------:R-:W-:Y:S02]  /*0810*/  IADD3 R34, P4, R5, UR4, RZ ;  /* 0x0000000405227c10 */ /* 0x000fe4000ff9e0ff */
[----:B------:R-:W-:Y:S02]  /*0820*/  SHF.L.U32 R27, R27, 0x10, RZ ;  /* 0x000000101b1b7819 */ /* 0x000fe400000006ff */
[----:B------:R-:W-:Y:S02]  /*0830*/  IADD3.X R35, R9, UR5, RZ, P4, !PT ;  /* 0x0000000509237c10 */ /* 0x000fe4000a7fe4ff */
[----:B------:R-:W-:Y:S01]  /*0840*/  IADD3 R28, P4, R4, UR4, RZ ;  /* 0x00000004041c7c10 */ /* 0x000fe2000ff9e0ff */
[----:B------:R-:W-:Y:S01]  /*0850*/  FFMA R36, R36, R33, R27 ;  /* 0x0000002124247223 */ /* 0x000fe2000000001b */
[----:B------:R-:W-:Y:S01]  /*0860*/  FFMA R45, R45, R32, R44 ;  /* 0x000000202d2d7223 */ /* 0x000fe2000000002c */
[----:B------:R-:W-:-:S02]  /*0870*/  CS2R R26, SRZ ;  /* 0x00000000001a7805 */ /* 0x000fc4000001ff00 */
[----:B------:R-:W-:Y:S02]  /*0880*/  CS2R R32, SRZ ;  /* 0x0000000000207805 */ /* 0x000fe4000001ff00 */
[----:B------:R-:W-:Y:S02]  /*0890*/  IADD3.X R29, R8, UR5, RZ, P4, !PT ;  /* 0x00000005081d7c10 */ /* 0x000fe4000a7fe4ff */
[----:B------:R-:W3:Y:S04]  /*08a0*/  @P3 LDG.E.EL.64 R26, desc[UR6][R34.64] ;  /* 0x00000006221a3981 */ /* 0x000ee8000c2e1b00 */
[----:B------:R0:W5:Y:S02]  /*08b0*/  @P3 LDG.E.EL.64 R32, desc[UR6][R28.64] ;  /* 0x000000061c203981 */ /* 0x000164000c2e1b00 */
[----:B0-----:R-:W-:-:S04]  /*08c0*/  IADD3 R28, P4, R3, UR4, RZ ;  /* 0x00000004031c7c10 */ /* 0x001fc8000ff9e0ff */
[----:B------:R-:W-:Y:S02]  /*08d0*/  IADD3.X R29, R6, UR5, RZ, P4, !PT ;  /* 0x00000005061d7c10 */ /* 0x000fe4000a7fe4ff */
[----:B---3--:R-:W-:Y:S02]  /*08e0*/  SEL R27, R27, RZ, P3 ;  /* 0x000000ff1b1b7207 */ /* 0x008fe40001800000 */
[----:B-----5:R-:W-:-:S03]  /*08f0*/  SEL R44, R33, RZ, P3 ;  /* 0x000000ff212c7207 */ /* 0x020fc60001800000 */
[C---:B------:R-:W-:Y:S01]  /*0900*/  IMAD.U32 R46, R27.reuse, 0x10000, RZ ;  /* 0x000100001b2e7824 */ /* 0x040fe200078e00ff */
[----:B------:R-:W-:Y:S02]  /*0910*/  PRMT R33, R27, 0x7632, R33 ;  /* 0x000076321b217816 */ /* 0x000fe40000000021 */
[C---:B------:R-:W-:Y:S02]  /*0920*/  SHF.L.U32 R35, R44.reuse, 0x10, RZ ;  /* 0x000000102c237819 */ /* 0x040fe400000006ff */
[----:B------:R-:W-:Y:S02]  /*0930*/  PRMT R27, R44, 0x7632, R27 ;  /* 0x000076322c1b7816 */ /* 0x000fe4000000001b */
[----:B------:R-:W-:Y:S02]  /*0940*/  SEL R26, R26, RZ, P3 ;  /* 0x000000ff1a1a7207 */ /* 0x000fe40001800000 */
[----:B------:R-:W-:Y:S01]  /*0950*/  SEL R32, R32, RZ, P3 ;  /* 0x000000ff20207207 */ /* 0x000fe20001800000 */
[----:B------:R-:W-:Y:S01]  /*0960*/  FADD R34, R46, R35 ;  /* 0x000000232e227221 */ /* 0x000fe20000000000 */
[----:B------:R-:W-:Y:S01]  /*0970*/  SHF.L.U32 R44, R27, 0x10, RZ ;  /* 0x000000101b2c7819 */ /* 0x000fe200000006ff */
[C---:B------:R-:W-:Y:S01]  /*0980*/  IMAD.U32 R35, R26.reuse, 0x10000, RZ ;  /* 0x000100001a237824 */ /* 0x040fe200078e00ff */
[----:B------:R-:W-:-:S02]  /*0990*/  PRMT R27, R26, 0x7632, R27 ;  /* 0x000076321a1b7816 */ /* 0x000fc4000000001b */
[C---:B------:R-:W-:Y:S02]  /*09a0*/  PRMT R26, R32.reuse, 0x7632, R26 ;  /* 0x00007632201a7816 */ /* 0x040fe4000000001a */
[----:B------:R-:W-:Y:S01]  /*09b0*/  SHF.L.U32 R32, R32, 0x10, RZ ;  /* 0x0000001020207819 */ /* 0x000fe200000006ff */
[----:B------:R-:W-:Y:S01]  /*09c0*/  IMAD.U32 R27, R27, 0x10000, RZ ;  /* 0x000100001b1b7824 */ /* 0x000fe200078e00ff */
[----:B------:R-:W-:-:S03]  /*09d0*/  SHF.L.U32 R26, R26, 0x10, RZ ;  /* 0x000000101a1a7819 */ /* 0x000fc600000006ff */
[----:B------:R-:W-:Y:S02]  /*09e0*/  FADD R35, R35, R32 ;  /* 0x0000002023237221 */ /* 0x000fe40000000000 */
[----:B------:R-:W-:Y:S01]  /*09f0*/  FADD R32, R27, R26 ;  /* 0x0000001a1b207221 */ /* 0x000fe20000000000 */
[----:B------:R-:W-:-:S06]  /*0a00*/  CS2R R26, SRZ ;  /* 0x00000000001a7805 */ /* 0x000fcc000001ff00 */
[----:B------:R-:W3:Y:S01]  /*0a10*/  @P3 LDG.E.EL.64 R26, desc[UR6][R28.64] ;  /* 0x000000061c1a3981 */ /* 0x000ee2000c2e1b00 */
[----:B------:R-:W-:Y:S01]  /*0a20*/  IMAD.U32 R33, R33, 0x10000, RZ ;  /* 0x0001000021217824 */ /* 0x000fe200078e00ff */
[----:B----4-:R-:W-:-:S03]  /*0a30*/  SEL R39, R39, RZ, P3 ;  /* 0x000000ff27277207 */ /* 0x010fc60001800000 */
[----:B------:R-:W-:Y:S01]  /*0a40*/  FADD R33, R33, R44 ;  /* 0x0000002c21217221 */ /* 0x000fe20000000000 */
[----:B------:R-:W-:Y:S02]  /*0a50*/  SEL R38, R38, RZ, P3 ;  /* 0x000000ff26267207 */ /* 0x000fe40001800000 */
[----:B--2---:R-:W-:Y:S02]  /*0a60*/  SEL R31, R31, RZ, P3 ;  /* 0x000000ff1f1f7207 */ /* 0x004fe40001800000 */
[----:B------:R-:W-:Y:S02]  /*0a70*/  SEL R30, R30, RZ, P3 ;  /* 0x000000ff1e1e7207 */ /* 0x000fe40001800000 */
[----:B------:R-:W-:Y:S01]  /*0a80*/  ISETP.NE.AND P4, PT, RZ, UR4, PT ;  /* 0x00000004ff007c0c */ /* 0x000fe2000bf85270 */
[----:B------:R-:W-:Y:S01]  /*0a90*/  IMAD.MOV.U32 R47, RZ, RZ, RZ ;  /* 0x000000ffff2f7224 */ /* 0x000fe200078e00ff */
[----:B---3--:R-:W-:Y:S02]  /*0aa0*/  SEL R46, R27, RZ, P3 ;  /* 0x000000ff1b2e7207 */ /* 0x008fe40001800000 */
[----:B------:R-:W-:-:S02]  /*0ab0*/  PRMT R27, R39, 0x7632, R27 ;  /* 0x00007632271b7816 */ /* 0x000fc4000000001b */
[----:B------:R-:W-:-:S03]  /*0ac0*/  PRMT R44, R46, 0x7632, R44 ;  /* 0x000076322e2c7816 */ /* 0x000fc6000000002c */
[----:B------:R-:W-:Y:S01]  /*0ad0*/  IMAD.U32 R27, R27, 0x10000, RZ ;  /* 0x000100001b1b7824 */ /* 0x000fe200078e00ff */
[----:B------:R-:W-:-:S05]  /*0ae0*/  SHF.L.U32 R44, R44, 0x10, RZ ;  /* 0x000000102c2c7819 */ /* 0x000fca00000006ff */
[----:B------:R-:W-:Y:S01]  /*0af0*/  FADD R44, R27, R44 ;  /* 0x0000002c1b2c7221 */ /* 0x000fe20000000000 */
[----:B------:R-:W-:Y:S02]  /*0b00*/  SEL R27, R26, RZ, P3 ;  /* 0x000000ff1a1b7207 */ /* 0x000fe40001800000 */
[----:B------:R-:W-:Y:S02]  /*0b10*/  PRMT R26, R38, 0x7632, R26 ;  /* 0x00007632261a7816 */ /* 0x000fe4000000001a */
[C---:B------:R-:W-:Y:S02]  /*0b20*/  PRMT R28, R27.reuse, 0x7632, R28 ;  /* 0x000076321b1c7816 */ /* 0x040fe4000000001c */
[----:B------:R-:W-:Y:S01]  /*0b30*/  SHF.L.U32 R27, R27, 0x10, RZ ;  /* 0x000000101b1b7819 */ /* 0x000fe200000006ff */
[----:B------:R-:W-:Y:S01]  /*0b40*/  IMAD.U32 R29, R26, 0x10000, RZ ;  /* 0x000100001a1d7824 */ /* 0x000fe200078e00ff */
[----:B------:R-:W-:Y:S01]  /*0b50*/  SHF.L.U32 R28, R28, 0x10, RZ ;  /* 0x000000101c1c7819 */ /* 0x000fe200000006ff */
[----:B------:R-:W-:Y:S01]  /*0b60*/  IMAD.U32 R26, R38, 0x10000, RZ ;  /* 0x00010000261a7824 */ /* 0x000fe200078e00ff */
[----:B------:R-:W-:Y:S01]  /*0b70*/  SHF.L.U32 R46, R46, 0x10, RZ ;  /* 0x000000102e2e7819 */ /* 0x000fe200000006ff */
[----:B------:R-:W-:-:S02]  /*0b80*/  IMAD.U32 R39, R39, 0x10000, RZ ;  /* 0x0001000027277824 */ /* 0x000fc400078e00ff */
[----:B------:R-:W-:Y:S01]  /*0b90*/  FADD R29, R29, R28 ;  /* 0x0000001c1d1d7221 */ /* 0x000fe20000000000 */
[----:B------:R-:W-:Y:S01]  /*0ba0*/  FADD R26, R26, R27 ;  /* 0x0000001b1a1a7221 */ /* 0x000fe20000000000 */
[----:B------:R-:W-:Y:S01]  /*0bb0*/  IMAD.U32 R27, R31, 0x10000, RZ ;  /* 0x000100001f1b7824 */ /* 0x000fe200078e00ff */
[C---:B------:R-:W-:Y:S01]  /*0bc0*/  SHF.L.U32 R28, R30.reuse, 0x10, RZ ;  /* 0x000000101e1c7819 */ /* 0x040fe200000006ff */
[----:B------:R-:W-:Y:S01]  /*0bd0*/  FADD R39, R39, R46 ;  /* 0x0000002e27277221 */ /* 0x000fe20000000000 */
[----:B------:R-:W-:Y:S02]  /*0be0*/  PRMT R31, R31, 0x7632, R31 ;  /* 0x000076321f1f7816 */ /* 0x000fe4000000001f */
[----:B------:R-:W-:Y:S01]  /*0bf0*/  PRMT R30, R30, 0x7632, R30 ;  /* 0x000076321e1e7816 */ /* 0x000fe2000000001e */
[----:B------:R-:W-:Y:S01]  /*0c00*/  @P0 FFMA R37, R34, R39, R27 ;  /* 0x0000002722250223 */ /* 0x000fe2000000001b */
[----:B------:R-:W-:Y:S01]  /*0c10*/  @P0 FFMA R45, R35, R26, R28 ;  /* 0x0000001a232d0223 */ /* 0x000fe2000000001c */
[----:B------:R-:W-:Y:S01]  /*0c20*/  IMAD.U32 R26, R31, 0x10000, RZ ;  /* 0x000100001f1a7824 */ /* 0x000fe200078e00ff */
[----:B------:R-:W-:-:S03]  /*0c30*/  SHF.L.U32 R27, R30, 0x10, RZ ;  /* 0x000000101e1b7819 */ /* 0x000fc600000006ff */
[----:B------:R-:W-:Y:S02]  /*0c40*/  @P0 FFMA R36, R33, R44, R26 ;  /* 0x0000002c21240223 */ /* 0x000fe4000000001a */
[----:B------:R-:W-:Y:S01]  /*0c50*/  @P0 FFMA R42, R32, R29, R27 ;  /* 0x0000001d202a0223 */ /* 0x000fe2000000001b */
[----:B------:R-:W-:Y:S01]  /*0c60*/  IMAD.MOV.U32 R30, RZ, RZ, 0x3f800000 ;  /* 0x3f800000ff1e7424 */ /* 0x000fe200078e00ff */
[----:B------:R-:W-:Y:S02]  /*0c70*/  CS2R R38, SRZ ;  /* 0x0000000000267805 */ /* 0x000fe4000001ff00 */
[----:B------:R-:W-:Y:S01]  /*0c80*/  MOV R44, RZ ;  /* 0x000000ff002c7202 */ /* 0x000fe20000000f00 */
[----:B------:R-:W-:Y:S01]  /*0c90*/  IMAD.MOV.U32 R32, RZ, RZ, 0x3f800000 ;  /* 0x3f800000ff207424 */ /* 0x000fe200078e00ff */
[----:B------:R-:W-:Y:S01]  /*0ca0*/  MOV R31, 0x3f800000 ;  /* 0x3f800000001f7802 */ /* 0x000fe20000000f00 */
[----:B------:R-:W-:Y:S01]  /*0cb0*/  IMAD.MOV.U32 R28, RZ, RZ, R45 ;  /* 0x000000ffff1c7224 */ /* 0x000fe200078e002d */
[----:B------:R-:W-:Y:S01]  /*0cc0*/  MOV R33, 0x3f800000 ;  /* 0x3f80000000217802 */ /* 0x000fe20000000f00 */
[----:B------:R-:W-:Y:S01]  /*0cd0*/  IMAD.MOV.U32 R29, RZ, RZ, R42 ;  /* 0x000000ffff1d7224 */ /* 0x000fe200078e002a */
[----:B------:R-:W-:-:S02]  /*0ce0*/  MOV R34, R37 ;  /* 0x0000002500227202 */ /* 0x000fc40000000f00 */
[----:B------:R-:W-:Y:S01]  /*0cf0*/  MOV R35, R36 ;  /* 0x0000002400237202 */ /* 0x000fe20000000f00 */
[----:B------:R-:W-:Y:S06]  /*0d00*/  @!P4 BRA `(.L_x_0) ;  /* 0x0000000000e0c947 */ /* 0x000fec0003800000 */
[----:B------:R-:W-:Y:S01]  /*0d10*/  FADD R30, R15, 1 ;  /* 0x3f8000000f1e7421 */ /* 0x000fe20000000000 */
[----:B------:R-:W-:Y:S01]  /*0d20*/  FADD R26, R45, -R24 ;  /* 0x800000182d1a7221 */ /* 0x000fe20000000000 */
[----:B------:R-:W-:Y:S01]  /*0d30*/  FADD R31, R16, 1 ;  /* 0x3f800000101f7421 */ /* 0x000fe20000000000 */
[----:B------:R-:W-:Y:S01]  /*0d40*/  FADD R44, R37, -R40 ;  /* 0x80000028252c7221 */ /* 0x000fe20000000000 */
[----:B------:R-:W-:Y:S01]  /*0d50*/  FMUL R27, R30, 0.25 ;  /* 0x3e8000001e1b7820 */ /* 0x000fe20000400000 */
[----:B------:R-:W-:Y:S01]  /*0d60*/  FMUL R29, R26, 0.25 ;  /* 0x3e8000001a1d7820 */ /* 0x000fe20000400000 */
[C---:B------:R-:W-:Y:S01]  /*0d70*/  FSETP.GT.AND P5, PT, |R30|.reuse, 8.50705917302346158658e+37, PT ;  /* 0x7e8000001e00780b */ /* 0x040fe20003fa4200 */
[----:B------:R-:W-:Y:S01]  /*0d80*/  FMUL R32, R31, 0.25 ;  /* 0x3e8000001f207820 */ /* 0x000fe20000400000 */
[----:B------:R-:W-:Y:S01]  /*0d90*/  FSETP.GEU.AND P6, PT, |R30|, 1.175494350822287508e-38, PT ;  /* 0x008000001e00780b */ /* 0x000fe20003fce200 */
[----:B------:R-:W-:Y:S01]  /*0da0*/  FADD R47, R36, -R41 ;  /* 0x80000029242f7221 */ /* 0x000fe20000000000 */
[----:B------:R-:W-:Y:S01]  /*0db0*/  FSEL R28, R27, R30, P5 ;  /* 0x0000001e1b1c7208 */ /* 0x000fe20002800000 */
[----:B------:R-:W-:Y:S01]  /*0dc0*/  FADD R27, R42, -R25 ;  /* 0x800000192a1b7221 */ /* 0x000fe20000000000 */
[----:B------:R-:W-:Y:S01]  /*0dd0*/  FSEL R33, R29, R26, P5 ;  /* 0x0000001a1d217208 */ /* 0x000fe20002800000 */
[----:B------:R-:W-:Y:S01]  /*0de0*/  FMUL R46, R47, 0.25 ;  /* 0x3e8000002f2e7820 */ /* 0x000fe20000400000 */
[----:B------:R-:W-:Y:S01]  /*0df0*/  FSETP.GT.AND P5, PT, |R31|, 8.50705917302346158658e+37, PT ;  /* 0x7e8000001f00780b */ /* 0x000fe20003fa4200 */
[----:B------:R-:W-:Y:S01]  /*0e00*/  FMUL R38, R27, 0.25 ;  /* 0x3e8000001b267820 */ /* 0x000fe20000400000 */
[----:B------:R-:W-:-:S02]  /*0e10*/  FSETP.GEU.AND P4, PT, |R31|, 1.175494350822287508e-38, PT ;  /* 0x008000001f00780b */ /* 0x000fc40003f8e200 */
[----:B------:R-:W-:Y:S01]  /*0e20*/  FSEL R34, R32, R31, P5 ;  /* 0x0000001f20227208 */ /* 0x000fe20002800000 */
[----:B------:R-:W-:Y:S01]  /*0e30*/  FADD R32, R17, 1 ;  /* 0x3f80000011207421 */ /* 0x000fe20000000000 */
[----:B------:R-:W-:Y:S01]  /*0e40*/  FSEL R38, R38, R27, P5 ;  /* 0x0000001b26267208 */ /* 0x000fe20002800000 */
[----:B------:R-:W-:Y:S01]  /*0e50*/  @!P6 FMUL R28, R28, 16777216 ;  /* 0x4b8000001c1ce820 */ /* 0x000fe20000400000 */
[----:B------:R-:W-:Y:S01]  /*0e60*/  @!P6 FMUL R33, R33, 16777216 ;  /* 0x4b8000002121e820 */ /* 0x000fe20000400000 */
[C---:B------:R-:W-:Y:S01]  /*0e70*/  FMUL R35, R32.reuse, 0.25 ;  /* 0x3e80000020237820 */ /* 0x040fe20000400000 */
[C---:B------:R-:W-:Y:S01]  /*0e80*/  FSETP.GEU.AND P6, PT, |R32|.reuse, 1.175494350822287508e-38, PT ;  /* 0x008000002000780b */ /* 0x040fe20003fce200 */
[----:B------:R-:W0:Y:S01]  /*0e90*/  MUFU.RCP R29, R28 ;  /* 0x0000001c001d7308 */ /* 0x000e220000001000 */
[----:B------:R-:W-:-:S03]  /*0ea0*/  FSETP.GT.AND P5, PT, |R32|, 8.50705917302346158658e+37, PT ;  /* 0x7e8000002000780b */ /* 0x000fc60003fa4200 */
[----:B------:R-:W-:Y:S01]  /*0eb0*/  @!P4 FMUL R34, R34, 16777216 ;  /* 0x4b8000002222c820 */ /* 0x000fe20000400000 */
[----:B------:R-:W-:Y:S01]  /*0ec0*/  FSEL R35, R35, R32, P5 ;  /* 0x0000002023237208 */ /* 0x000fe20002800000 */
[----:B------:R-:W-:-:S04]  /*0ed0*/  @!P4 FMUL R38, R38, 16777216 ;  /* 0x4b8000002626c820 */ /* 0x000fc80000400000 */
[----:B------:R-:W1:Y:S02]  /*0ee0*/  MUFU.RCP R34, R34 ;  /* 0x0000002200227308 */ /* 0x000e640000001000 */
[----:B------:R-:W-:Y:S01]  /*0ef0*/  @!P6 FMUL R35, R35, 16777216 ;  /* 0x4b8000002323e820 */ /* 0x000fe20000400000 */
[----:B0-----:R-:W-:Y:S01]  /*0f00*/  FFMA R28, R29, R33, R24 ;  /* 0x000000211d1c7223 */ /* 0x001fe20000000018 */
[----:B------:R-:W-:-:S04]  /*0f10*/  FMUL R33, R44, 0.25 ;  /* 0x3e8000002c217820 */ /* 0x000fc80000400000 */
[----:B------:R-:W0:Y:S01]  /*0f20*/  MUFU.RCP R35, R35 ;  /* 0x0000002300237308 */ /* 0x000e220000001000 */
[----:B------:R-:W-:Y:S01]  /*0f30*/  FSEL R33, R33, R44, P5 ;  /* 0x0000002c21217208 */ /* 0x000fe20002800000 */
[----:B-1----:R-:W-:-:S04]  /*0f40*/  FFMA R29, R34, R38, R25 ;  /* 0x00000026221d7223 */ /* 0x002fc80000000019 */
[----:B------:R-:W-:-:S04]  /*0f50*/  @!P6 FMUL R33, R33, 16777216 ;  /* 0x4b8000002121e820 */ /* 0x000fc80000400000 */
[----:B0-----:R-:W-:Y:S01]  /*0f60*/  FFMA R34, R35, R33, R40 ;  /* 0x0000002123227223 */ /* 0x001fe20000000028 */
[----:B------:R-:W-:-:S04]  /*0f70*/  FADD R33, R18, 1 ;  /* 0x3f80000012217421 */ /* 0x000fc80000000000 */
[C---:B------:R-:W-:Y:S01]  /*0f80*/  FMUL R38, R33.reuse, 0.25 ;  /* 0x3e80000021267820 */ /* 0x040fe20000400000 */
[C---:B------:R-:W-:Y:S02]  /*0f90*/  FSETP.GEU.AND P5, PT, |R33|.reuse, 1.175494350822287508e-38, PT ;  /* 0x008000002100780b */ /* 0x040fe40003fae200 */
[----:B------:R-:W-:-:S04]  /*0fa0*/  FSETP.GT.AND P4, PT, |R33|, 8.50705917302346158658e+37, PT ;  /* 0x7e8000002100780b */ /* 0x000fc80003f84200 */
[----:B------:R-:W-:Y:S02]  /*0fb0*/  FSEL R38, R38, R33, P4 ;  /* 0x0000002126267208 */ /* 0x000fe40002000000 */
[----:B------:R-:W-:-:S05]  /*0fc0*/  FSEL R35, R46, R47, P4 ;  /* 0x0000002f2e237208 */ /* 0x000fca0002000000 */
[----:B------:R-:W-:Y:S01]  /*0fd0*/  @!P5 FMUL R38, R38, 16777216 ;  /* 0x4b8000002626d820 */ /* 0x000fe20000400000 */
[----:B------:R-:W-:-:S05]  /*0fe0*/  @!P5 FMUL R35, R35, 16777216 ;  /* 0x4b8000002323d820 */ /* 0x000fca0000400000 */
[----:B------:R-:W0:Y:S02]  /*0ff0*/  MUFU.RCP R38, R38 ;  /* 0x0000002600267308 */ /* 0x000e240000001000 */
[----:B0-----:R-:W-:Y:S01]  /*1000*/  FFMA R35, R38, R35, R41 ;  /* 0x0000002326237223 */ /* 0x001fe20000000029 */
[----:B------:R-:W-:-:S03]  /*1010*/  FADD R38, R45, -R28 ;  /* 0x8000001c2d267221 */ /* 0x000fc60000000000 */
[----:B------:R-:W-:Y:S01]  /*1020*/  FADD R39, R36, -R35 ;  /* 0x8000002324277221 */ /* 0x000fe20000000000 */
[----:B------:R-:W-:-:S03]  /*1030*/  FFMA R38, R26, R38, R19 ;  /* 0x000000261a267223 */ /* 0x000fc60000000013 */
[----:B------:R-:W-:Y:S01]  /*1040*/  FFMA R47, R47, R39, R22 ;  /* 0x000000272f2f7223 */ /* 0x000fe20000000016 */
[----:B------:R-:W-:-:S04]  /*1050*/  FADD R39, R37, -R34 ;  /* 0x8000002225277221 */ /* 0x000fc80000000000 */
[----:B------:R-:W-:Y:S01]  /*1060*/  FFMA R44, R44, R39, R21 ;  /* 0x000000272c2c7223 */ /* 0x000fe20000000015 */
[----:B------:R-:W-:-:S04]  /*1070*/  FADD R39, R42, -R29 ;  /* 0x8000001d2a277221 */ /* 0x000fc80000000000 */
[----:B------:R-:W-:-:S07]  /*1080*/  FFMA R39, R27, R39, R20 ;  /* 0x000000271b277223 */ /* 0x000fce0000000014 */
.L_x_0:
[----:B------:R-:W-:Y:S01]  /*1090*/  FSEL R24, R28, R24, !P1 ;  /* 0x000000181c187208 */ /* 0x000fe20004800000 */
[----:B------:R-:W-:Y:S01]  /*10a0*/  VIADD R23, R23, 0x100 ;  /* 0x0000010017177836 */ /* 0x000fe20000000000 */
[----:B------:R-:W-:Y:S01]  /*10b0*/  F2FP.BF16.F32.PACK_AB R26, R42, R45 ;  /* 0x0000002d2a1a723e */ /* 0x000fe200000010ff */
[----:B------:R-:W-:Y:S01]  /*10c0*/  UIADD3 UR4, UP0, UR4, 0x200, URZ ;  /* 0x0000020004047890 */ /* 0x000fe2000ff1e03f */
[----:B------:R-:W-:Y:S02]  /*10d0*/  SHF.R.S32.HI R42, RZ, 0x1f, R43 ;  /* 0x0000001fff2a7819 */ /* 0x000fe4000001142b */
[----:B------:R-:W-:Y:S01]  /*10e0*/  LEA R28, P4, R43, UR8, 0x1 ;  /* 0x000000082b1c7c11 */ /* 0x000fe2000f8808ff */
[----:B------:R-:W-:Y:S01]  /*10f0*/  UIADD3.X UR5, URZ, UR5, URZ, UP0, !UPT ;  /* 0x000000053f057290 */ /* 0x000fe200087fe43f */
[----:B------:R-:W-:Y:S02]  /*1100*/  FSEL R25, R29, R25, !P1 ;  /* 0x000000191d197208 */ /* 0x000fe40004800000 */
[----:B------:R-:W-:-:S02]  /*1110*/  LEA.HI.X R29, R43, UR9, R42, 0x1, P4 ;  /* 0x000000092b1d7c11 */ /* 0x000fc4000a0f0c2a */
[----:B------:R-:W-:Y:S02]  /*1120*/  ISETP.GE.U32.AND P4, PT, R23, 0xc00, PT ;  /* 0x00000c001700780c */ /* 0x000fe40003f86070 */
[----:B------:R-:W-:Y:S02]  /*1130*/  F2FP.BF16.F32.PACK_AB R27, R36, R37 ;  /* 0x00000025241b723e */ /* 0x000fe400000010ff */
[----:B------:R-:W-:Y:S02]  /*1140*/  FSEL R40, R34, R40, !P1 ;  /* 0x0000002822287208 */ /* 0x000fe40004800000 */
[----:B------:R-:W-:Y:S01]  /*1150*/  FSEL R41, R35, R41, !P1 ;  /* 0x0000002923297208 */ /* 0x000fe20004800000 */
[----:B------:R0:W-:Y:S01]  /*1160*/  @!P1 STG.E.64 desc[UR6][R28.64], R26 ;  /* 0x0000001a1c009986 */ /* 0x0001e2000c101b06 */
[----:B------:R-:W-:Y:S02]  /*1170*/  FSEL R19, R38, R19, !P1 ;  /* 0x0000001326137208 */ /* 0x000fe40004800000 */
[----:B------:R-:W-:-:S02]  /*1180*/  FSEL R20, R39, R20, !P1 ;  /* 0x0000001427147208 */ /* 0x000fc40004800000 */
[----:B------:R-:W-:Y:S02]  /*1190*/  FSEL R21, R44, R21, !P1 ;  /* 0x000000152c157208 */ /* 0x000fe40004800000 */
[----:B------:R-:W-:Y:S02]  /*11a0*/  FSEL R22, R47, R22, !P1 ;  /* 0x000000162f167208 */ /* 0x000fe40004800000 */
[----:B------:R-:W-:Y:S02]  /*11b0*/  FSEL R15, R30, R15, !P1 ;  /* 0x0000000f1e0f7208 */ /* 0x000fe40004800000 */
[----:B------:R-:W-:Y:S02]  /*11c0*/  FSEL R16, R31, R16, !P1 ;  /* 0x000000101f107208 */ /* 0x000fe40004800000 */
[----:B------:R-:W-:Y:S02]  /*11d0*/  FSEL R17, R32, R17, !P1 ;  /* 0x0000001120117208 */ /* 0x000fe40004800000 */
[----:B------:R-:W-:Y:S01]  /*11e0*/  FSEL R18, R33, R18, !P1 ;  /* 0x0000001221127208 */ /* 0x000fe20004800000 */
[----:B0-----:R-:W-:Y:S06]  /*11f0*/  @!P4 BRA `(.L_x_1) ;  /* 0xfffffff00048c947 */ /* 0x001fec000383ffff */
[----:B------:R-:W-:Y:S01]  /*1200*/  FADD R6, R15, R16 ;  /* 0x000000100f067221 */ /* 0x000fe20000000000 */
[----:B------:R-:W-:Y:S01]  /*1210*/  FMUL R7, R16, 0.25 ;  /* 0x3e80000010077820 */ /* 0x000fe20000400000 */
[----:B------:R-:W-:Y:S01]  /*1220*/  FADD R25, -R24, R25 ;  /* 0x0000001918197221 */ /* 0x000fe20000000100 */
[----:B------:R-:W-:Y:S01]  /*1230*/  FMUL R11, R18, 0.25 ;  /* 0x3e800000120b7820 */ /* 0x000fe20000400000 */
[C---:B------:R-:W-:Y:S01]  /*1240*/  FMUL R5, R6.reuse, 0.25 ;  /* 0x3e80000006057820 */ /* 0x040fe20000400000 */
[C---:B------:R-:W-:Y:S01]  /*1250*/  FSETP.GEU.AND P5, PT, |R6|.reuse, 1.175494350822287508e-38, PT ;  /* 0x008000000600780b */ /* 0x040fe20003fae200 */
[----:B------:R-:W-:Y:S01]  /*1260*/  FADD R9, R17, R6 ;  /* 0x0000000611097221 */ /* 0x000fe20000000000 */
[----:B------:R-:W-:Y:S01]  /*1270*/  FSETP.GT.AND P3, PT, |R6|, 8.50705917302346158658e+37, PT ;  /* 0x7e8000000600780b */ /* 0x000fe20003f64200 */
[----:B------:R-:W-:Y:S01]  /*1280*/  FADD R20, R19, R20 ;  /* 0x0000001413147221 */ /* 0x000fe20000000000 */
[----:B------:R-:W0:Y:S01]  /*1290*/  S2UR UR5, SR_CgaCtaId ;  /* 0x00000000000579c3 */ /* 0x000e220000008800 */
[----:B------:R-:W-:Y:S01]  /*12a0*/  FMUL R8, R9, 0.25 ;  /* 0x3e80000009087820 */ /* 0x000fe20000400000 */
[----:B------:R-:W-:Y:S01]  /*12b0*/  FSEL R5, R5, R6, P3 ;  /* 0x0000000605057208 */ /* 0x000fe20001800000 */
[----:B------:R-:W-:Y:S01]  /*12c0*/  FADD R0, R18, R9 ;  /* 0x0000000912007221 */ /* 0x000fe20000000000 */
[C---:B------:R-:W-:Y:S01]  /*12d0*/  FSETP.GEU.AND P0, PT, |R9|.reuse, 1.175494350822287508e-38, PT ;  /* 0x008000000900780b */ /* 0x040fe20003f0e200 */
[----:B------:R-:W-:Y:S01]  /*12e0*/  UMOV UR4, 0x400 ;  /* 0x0000040000047882 */ /* 0x000fe20000000000 */
[----:B------:R-:W-:Y:S01]  /*12f0*/  FSETP.GT.AND P4, PT, |R9|, 8.50705917302346158658e+37, PT ;  /* 0x7e8000000900780b */ /* 0x000fe20003f84200 */
[----:B------:R-:W-:Y:S01]  /*1300*/  ULDC.64 UR8, c[0x0][0x260] ;  /* 0x0000980000087ab9 */ /* 0x000fe20000000a00 */
[----:B------:R-:W-:Y:S01]  /*1310*/  FSETP.GEU.AND P2, PT, |R0|, 1.175494350822287508e-38, PT ;  /* 0x008000000000780b */ /* 0x000fe20003f4e200 */
[----:B------:R-:W-:Y:S01]  /*1320*/  @!P5 FMUL R5, R5, 16777216 ;  /* 0x4b8000000505d820 */ /* 0x000fe20000400000 */
[----:B------:R-:W-:Y:S01]  /*1330*/  FSEL R10, R8, R9, P4 ;  /* 0x00000009080a7208 */ /* 0x000fe20002000000 */
[----:B------:R-:W1:Y:S01]  /*1340*/  SHFL.BFLY PT, R23, R0, 0x10, 0x1f ;  /* 0x0e001f0000177f89 */ /* 0x000e6200000e0000 */
[----:B------:R-:W-:Y:S01]  /*1350*/  FSEL R16, R7, R16, P3 ;  /* 0x0000001007107208 */ /* 0x000fe20001800000 */
[C---:B------:R-:W-:Y:S01]  /*1360*/  FMUL R7, R0.reuse, 0.25 ;  /* 0x3e80000000077820 */ /* 0x040fe20000400000 */
[----:B------:R-:W-:Y:S01]  /*1370*/  FSETP.GT.AND P3, PT, |R0|, 8.50705917302346158658e+37, PT ;  /* 0x7e8000000000780b */ /* 0x000fe20003f64200 */
[----:B------:R-:W2:Y:S01]  /*1380*/  MUFU.RCP R5, R5 ;  /* 0x0000000500057308 */ /* 0x000ea20000001000 */
[----:B------:R-:W-:Y:S01]  /*1390*/  FMUL R8, R17, 0.25 ;  /* 0x3e80000011087820 */ /* 0x000fe20000400000 */
[----:B------:R-:W-:Y:S01]  /*13a0*/  @!P0 FMUL R10, R10, 16777216 ;  /* 0x4b8000000a0a8820 */ /* 0x000fe20000400000 */
[----:B------:R-:W-:Y:S01]  /*13b0*/  FSEL R7, R7, R0, P3 ;  /* 0x0000000007077208 */ /* 0x000fe20001800000 */
[----:B------:R-:W-:Y:S01]  /*13c0*/  @!P5 FMUL R16, R16, 16777216 ;  /* 0x4b8000001010d820 */ /* 0x000fe20000400000 */
[----:B------:R-:W-:-:S02]  /*13d0*/  FSEL R18, R11, R18, P3 ;  /* 0x000000120b127208 */ /* 0x000fc40001800000 */
[----:B------:R-:W-:Y:S01]  /*13e0*/  FSEL R17, R8, R17, P4 ;  /* 0x0000001108117208 */ /* 0x000fe20002000000 */
[----:B------:R-:W3:Y:S01]  /*13f0*/  MUFU.RCP R10, R10 ;  /* 0x0000000a000a7308 */ /* 0x000ee20000001000 */
[----:B------:R-:W-:Y:S01]  /*1400*/  @!P2 FMUL R7, R7, 16777216 ;  /* 0x4b8000000707a820 */ /* 0x000fe20000400000 */
[----:B------:R-:W-:Y:S01]  /*1410*/  FSETP.NEU.AND P4, PT, R6, RZ, PT ;  /* 0x000000ff0600720b */ /* 0x000fe20003f8d000 */
[----:B------:R-:W-:Y:S01]  /*1420*/  FMUL R8, R25, R25 ;  /* 0x0000001919087220 */ /* 0x000fe20000400000 */
[----:B------:R-:W-:Y:S01]  /*1430*/  @!P0 FMUL R17, R17, 16777216 ;  /* 0x4b80000011118820 */ /* 0x000fe20000400000 */
[----:B------:R-:W-:Y:S01]  /*1440*/  FSETP.NEU.AND P0, PT, R9, RZ, PT ;  /* 0x000000ff0900720b */ /* 0x000fe20003f0d000 */
[----:B------:R-:W-:Y:S01]  /*1450*/  @!P2 FMUL R18, R18, 16777216 ;  /* 0x4b8000001212a820 */ /* 0x000fe20000400000 */
[----:B--2---:R-:W-:Y:S01]  /*1460*/  FMUL R5, R5, R16 ;  /* 0x0000001005057220 */ /* 0x004fe20000400000 */
[----:B------:R-:W2:Y:S01]  /*1470*/  MUFU.RCP R7, R7 ;  /* 0x0000000700077308 */ /* 0x000ea20000001000 */
[----:B------:R-:W-:Y:S01]  /*1480*/  FMUL R8, R15, R8 ;  /* 0x000000080f087220 */ /* 0x000fe20000400000 */
[C---:B------:R-:W-:Y:S01]  /*1490*/  FSETP.NEU.AND P2, PT, R0.reuse, RZ, PT ;  /* 0x000000ff0000720b */ /* 0x040fe20003f4d000 */
[----:B0-----:R-:W-:Y:S01]  /*14a0*/  UPRMT UR4, UR5, 0x654, UR4 ;  /* 0x0000065405047896 */ /* 0x001fe20008000004 */
[----:B------:R-:W-:Y:S01]  /*14b0*/  FSEL R5, R5, RZ, P4 ;  /* 0x000000ff05057208 */ /* 0x000fe20002000000 */
[----:B-1----:R-:W-:Y:S01]  /*14c0*/  FADD R11, R0, R23 ;  /* 0x00000017000b7221 */ /* 0x002fe20000000000 */
[----:B---3--:R-:W-:-:S03]  /*14d0*/  FMUL R10, R10, R17 ;  /* 0x000000110a0a7220 */ /* 0x008fc60000400000 */
[----:B------:R-:W-:Y:S01]  /*14e0*/  FFMA R25, R25, R5, R24 ;  /* 0x0000000519197223 */ /* 0x000fe20000000018 */
[----:B------:R-:W-:Y:S01]  /*14f0*/  FFMA R8, R5, R8, R20 ;  /* 0x0000000805087223 */ /* 0x000fe20000000014 */
[----:B------:R-:W-:Y:S01]  /*1500*/  FSETP.GEU.AND P3, PT, |R11|, 1.175494350822287508e-38, PT ;  /* 0x008000000b00780b */ /* 0x000fe20003f6e200 */
[----:B------:R-:W0:Y:S01]  /*1510*/  SHFL.BFLY PT, R12, R11, 0x8, 0x1f ;  /* 0x0d001f000b0c7f89 */ /* 0x000e2200000e0000 */
[--C-:B------:R-:W-:Y:S01]  /*1520*/  FADD R40, R40, -R25.reuse ;  /* 0x8000001928287221 */ /* 0x100fe20000000000 */
[----:B------:R-:W-:Y:S01]  /*1530*/  FSEL R10, R10, RZ, P0 ;  /* 0x000000ff0a0a7208 */ /* 0x000fe20000000000 */
[----:B--2---:R-:W-:Y:S01]  /*1540*/  FMUL R7, R7, R18 ;  /* 0x0000001207077220 */ /* 0x004fe20000400000 */
[----:B------:R-:W-:Y:S01]  /*1550*/  FSETP.GT.AND P0, PT, |R11|, 8.50705917302346158658e+37, PT ;  /* 0x7e8000000b00780b */ /* 0x000fe20003f04200 */
[C---:B------:R-:W-:Y:S01]  /*1560*/  FMUL R5, R40.reuse, R40 ;  /* 0x0000002828057220 */ /* 0x040fe20000400000 */
[----:B------:R-:W-:Y:S01]  /*1570*/  FADD R21, R21, R8 ;  /* 0x0000000815157221 */ /* 0x000fe20000000000 */
[----:B------:R-:W-:Y:S01]  /*1580*/  FFMA R40, R40, R10, R25 ;  /* 0x0000000a28287223 */ /* 0x000fe20000000019 */
[----:B------:R-:W-:Y:S01]  /*1590*/  FSEL R7, R7, RZ, P2 ;  /* 0x000000ff07077208 */ /* 0x000fe20001000000 */
[----:B------:R-:W-:Y:S01]  /*15a0*/  FMUL R5, R6, R5 ;  /* 0x0000000506057220 */ /* 0x000fe20000400000 */
[----:B------:R-:W-:Y:S01]  /*15b0*/  FMUL R6, R11, 0.25 ;  /* 0x3e8000000b067820 */ /* 0x000fe20000400000 */
[--C-:B------:R-:W-:Y:S01]  /*15c0*/  FADD R41, R41, -R40.reuse ;  /* 0x8000002829297221 */ /* 0x100fe20000000000 */
[----:B------:R-:W-:Y:S01]  /*15d0*/  FSETP.NEU.AND P2, PT, R11, RZ, PT ;  /* 0x000000ff0b00720b */ /* 0x000fe20003f4d000 */
[----:B------:R-:W-:Y:S01]  /*15e0*/  FFMA R5, R10, R5, R21 ;  /* 0x000000050a057223 */ /* 0x000fe20000000015 */
[----:B------:R-:W1:Y:S01]  /*15f0*/  S2R R18, SR_TID.X ;  /* 0x0000000000127919 */ /* 0x000e620000002100 */
[----:B------:R-:W-:Y:S01]  /*1600*/  FSEL R8, R6, R11, P0 ;  /* 0x0000000b06087208 */ /* 0x000fe20000000000 */
[C---:B------:R-:W-:Y:S01]  /*1610*/  FFMA R40, R41.reuse, R7, R40 ;  /* 0x0000000729287223 */ /* 0x040fe20000000028 */
[----:B------:R-:W-:Y:S01]  /*1620*/  FMUL R6, R41, R41 ;  /* 0x0000002929067220 */ /* 0x000fe20000400000 */
[----:B------:R-:W-:Y:S01]  /*1630*/  FADD R22, R22, R5 ;  /* 0x0000000516167221 */ /* 0x000fe20000000000 */
[----:B------:R-:W-:Y:S01]  /*1640*/  @P0 FMUL R23, R23, 0.25 ;  /* 0x3e80000017170820 */ /* 0x000fe20000400000 */
[----:B------:R-:W-:Y:S01]  /*1650*/  @!P3 FMUL R8, R8, 16777216 ;  /* 0x4b8000000808b820 */ /* 0x000fe20000400000 */
[----:B------:R-:W2:Y:S01]  /*1660*/  SHFL.BFLY PT, R5, R40, 0x10, 0x1f ;  /* 0x0e001f0028057f89 */ /* 0x000ea200000e0000 */
[----:B------:R-:W-:Y:S01]  /*1670*/  FMUL R6, R9, R6 ;  /* 0x0000000609067220 */ /* 0x000fe20000400000 */
[----:B------:R-:W-:Y:S01]  /*1680*/  @!P3 FMUL R23, R23, 16777216 ;  /* 0x4b8000001717b820 */ /* 0x000fe20000400000 */
[----:B0-----:R-:W-:-:S02]  /*1690*/  FADD R10, R11, R12 ;  /* 0x0000000c0b0a7221 */ /* 0x001fc40000000000 */
[----:B------:R-:W0:Y:S01]  /*16a0*/  MUFU.RCP R8, R8 ;  /* 0x0000000800087308 */ /* 0x000e220000001000 */
[----:B------:R-:W-:Y:S01]  /*16b0*/  FFMA R6, R7, R6, R22 ;  /* 0x0000000607067223 */ /* 0x000fe20000000016 */
[C---:B------:R-:W-:Y:S01]  /*16c0*/  FMUL R9, R10.reuse, 0.25 ;  /* 0x3e8000000a097820 */ /* 0x040fe20000400000 */
[C---:B------:R-:W-:Y:S01]  /*16d0*/  FSETP.GEU.AND P3, PT, |R10|.reuse, 1.175494350822287508e-38, PT ;  /* 0x008000000a00780b */ /* 0x040fe20003f6e200 */
[----:B------:R-:W3:Y:S01]  /*16e0*/  SHFL.BFLY PT, R15, R10, 0x4, 0x1f ;  /* 0x0c801f000a0f7f89 */ /* 0x000ee200000e0000 */
[----:B------:R-:W-:-:S03]  /*16f0*/  FSETP.GT.AND P0, PT, |R10|, 8.50705917302346158658e+37, PT ;  /* 0x7e8000000a00780b */ /* 0x000fc60003f04200 */
[----:B------:R-:W4:Y:S01]  /*1700*/  SHFL.BFLY PT, R7, R6, 0x10, 0x1f ;  /* 0x0e001f0006077f89 */ /* 0x000f2200000e0000 */
[----:B0-----:R-:W-:Y:S01]  /*1710*/  FMUL R23, R8, R23 ;  /* 0x0000001708177220 */ /* 0x001fe20000400000 */
[----:B------:R-:W-:-:S08]  /*1720*/  FSEL R8, R9, R10, P0 ;  /* 0x0000000a09087208 */ /* 0x000fd00000000000 */
[----:B------:R-:W-:Y:S01]  /*1730*/  @P0 FMUL R12, R12, 0.25 ;  /* 0x3e8000000c0c0820 */ /* 0x000fe20000400000 */
[----:B--2---:R-:W-:Y:S01]  /*1740*/  FADD R5, -R40, R5 ;  /* 0x0000000528057221 */ /* 0x004fe20000000100 */
[----:B------:R-:W-:Y:S01]  /*1750*/  FSEL R23, R23, RZ, P2 ;  /* 0x000000ff17177208 */ /* 0x000fe20001000000 */
[----:B------:R-:W-:Y:S01]  /*1760*/  @!P3 FMUL R8, R8, 16777216 ;  /* 0x4b8000000808b820 */ /* 0x000fe20000400000 */
[----:B------:R-:W-:Y:S01]  /*1770*/  @!P3 FMUL R12, R12, 16777216 ;  /* 0x4b8000000c0cb820 */ /* 0x000fe20000400000 */
[C---:B------:R-:W-:Y:S01]  /*1780*/  FMUL R9, R5.reuse, R5 ;  /* 0x0000000505097220 */ /* 0x040fe20000400000 */
[----:B------:R-:W-:Y:S01]  /*1790*/  FSETP.NEU.AND P2, PT, R10, RZ, PT ;  /* 0x000000ff0a00720b */ /* 0x000fe20003f4d000 */
[----:B------:R-:W-:Y:S02]  /*17a0*/  FFMA R5, R5, R23, R40 ;  /* 0x0000001705057223 */ /* 0x000fe40000000028 */
[----:B------:R-:W-:Y:S01]  /*17b0*/  FMUL R9, R0, R9 ;  /* 0x0000000900097220 */ /* 0x000fe20000400000 */
[----:B---3--:R-:W-:-:S02]  /*17c0*/  FADD R14, R10, R15 ;  /* 0x0000000f0a0e7221 */ /* 0x008fc40000000000 */
[----:B------:R-:W0:Y:S01]  /*17d0*/  SHFL.BFLY PT, R0, R5, 0x8, 0x1f ;  /* 0x0d001f0005007f89 */ /* 0x000e2200000e0000 */
[----:B----4-:R-:W-:Y:S02]  /*17e0*/  FADD R6, R6, R7 ;  /* 0x0000000706067221 */ /* 0x010fe40000000000 */
[C---:B------:R-:W-:Y:S01]  /*17f0*/  FSETP.GEU.AND P3, PT, |R14|.reuse, 1.175494350822287508e-38, PT ;  /* 0x008000000e00780b */ /* 0x040fe20003f6e200 */
[----:B------:R-:W-:Y:S01]  /*1800*/  SHFL.BFLY PT, R19, R14, 0x2, 0x1f ;  /* 0x0c401f000e137f89 */ /* 0x000fe200000e0000 */
[C---:B------:R-:W-:Y:S01]  /*1810*/  FMUL R17, R14.reuse, 0.25 ;  /* 0x3e8000000e117820 */ /* 0x040fe20000400000 */
[----:B------:R-:W-:Y:S01]  /*1820*/  FFMA R6, R23, R9, R6 ;  /* 0x0000000917067223 */ /* 0x000fe20000000006 */
[----:B------:R-:W-:Y:S01]  /*1830*/  FSETP.GT.AND P0, PT, |R14|, 8.50705917302346158658e+37, PT ;  /* 0x7e8000000e00780b */ /* 0x000fe20003f04200 */
[----:B------:R-:W2:Y:S03]  /*1840*/  MUFU.RCP R9, R8 ;  /* 0x0000000800097308 */ /* 0x000ea60000001000 */
[----:B------:R-:W3:Y:S01]  /*1850*/  SHFL.BFLY PT, R7, R6, 0x8, 0x1f ;  /* 0x0d001f0006077f89 */ /* 0x000ee200000e0000 */
[----:B------:R-:W-:-:S05]  /*1860*/  FSEL R17, R17, R14, P0 ;  /* 0x0000000e11117208 */ /* 0x000fca0000000000 */
[----:B------:R-:W-:-:S03]  /*1870*/  @!P3 FMUL R17, R17, 16777216 ;  /* 0x4b8000001111b820 */ /* 0x000fc60000400000 */
[----:B------:R-:W-:Y:S01]  /*1880*/  @P0 FMUL R15, R15, 0.25 ;  /* 0x3e8000000f0f0820 */ /* 0x000fe20000400000 */
[----:B--2---:R-:W-:Y:S01]  /*1890*/  FMUL R9, R9, R12 ;  /* 0x0000000c09097220 */ /* 0x004fe20000400000 */
[----:B0-----:R-:W-:Y:S02]  /*18a0*/  FADD R0, -R5, R0 ;  /* 0x0000000005007221 */ /* 0x001fe40000000100 */
[----:B------:R-:W-:Y:S02]  /*18b0*/  @!P3 FMUL R15, R15, 16777216 ;  /* 0x4b8000000f0fb820 */ /* 0x000fe40000400000 */
[----:B------:R-:W-:Y:S01]  /*18c0*/  FSEL R9, R9, RZ, P2 ;  /* 0x000000ff09097208 */ /* 0x000fe20001000000 */
[----:B------:R-:W-:Y:S01]  /*18d0*/  FMUL R8, R0, R0 ;  /* 0x0000000000087220 */ /* 0x000fe20000400000 */
[----:B------:R-:W-:-:S03]  /*18e0*/  FSETP.NEU.AND P2, PT, R14, RZ, PT ;  /* 0x000000ff0e00720b */ /* 0x000fc60003f4d000 */
[----:B------:R-:W-:Y:S01]  /*18f0*/  FFMA R0, R0, R9, R5 ;  /* 0x0000000900007223 */ /* 0x000fe20000000005 */
[----:B------:R-:W-:Y:S01]  /*1900*/  FMUL R8, R11, R8 ;  /* 0x000000080b087220 */ /* 0x000fe20000400000 */
[----:B---3--:R-:W-:Y:S01]  /*1910*/  FADD R6, R6, R7 ;  /* 0x0000000706067221 */ /* 0x008fe20000000000 */
[----:B------:R-:W-:Y:S02]  /*1920*/  FADD R11, R14, R19 ;  /* 0x000000130e0b7221 */ /* 0x000fe40000000000 */
[----:B------:R-:W0:Y:S01]  /*1930*/  SHFL.BFLY PT, R5, R0, 0x4, 0x1f ;  /* 0x0c801f0000057f89 */ /* 0x000e2200000e0000 */
[----:B------:R-:W-:Y:S01]  /*1940*/  FFMA R6, R9, R8, R6 ;  /* 0x0000000809067223 */ /* 0x000fe20000000006 */
[C---:B------:R-:W-:Y:S01]  /*1950*/  FMUL R12, R11.reuse, 0.25 ;  /* 0x3e8000000b0c7820 */ /* 0x040fe20000400000 */
[----:B------:R-:W2:Y:S01]  /*1960*/  MUFU.RCP R8, R17 ;  /* 0x0000001100087308 */ /* 0x000ea20000001000 */
[C---:B------:R-:W-:Y:S01]  /*1970*/  FSETP.GEU.AND P3, PT, |R11|.reuse, 1.175494350822287508e-38, PT ;  /* 0x008000000b00780b */ /* 0x040fe20003f6e200 */
[----:B------:R-:W3:Y:S01]  /*1980*/  SHFL.BFLY PT, R16, R11, 0x1, 0x1f ;  /* 0x0c201f000b107f89 */ /* 0x000ee200000e0000 */
[----:B------:R-:W-:-:S03]  /*1990*/  FSETP.GT.AND P0, PT, |R11|, 8.50705917302346158658e+37, PT ;  /* 0x7e8000000b00780b */ /* 0x000fc60003f04200 */
[----:B------:R-:W4:Y:S01]  /*19a0*/  SHFL.BFLY PT, R7, R6, 0x4, 0x1f ;  /* 0x0c801f0006077f89 */ /* 0x000f2200000e0000 */
[----:B------:R-:W-:-:S07]  /*19b0*/  FSEL R12, R12, R11, P0 ;  /* 0x0000000b0c0c7208 */ /* 0x000fce0000000000 */
[----:B------:R-:W-:Y:S01]  /*19c0*/  @!P3 FMUL R12, R12, 16777216 ;  /* 0x4b8000000c0cb820 */ /* 0x000fe20000400000 */
[----:B--2---:R-:W-:Y:S01]  /*19d0*/  FMUL R8, R8, R15 ;  /* 0x0000000f08087220 */ /* 0x004fe20000400000 */
[----:B------:R-:W-:Y:S01]  /*19e0*/  @P0 FMUL R19, R19, 0.25 ;  /* 0x3e80000013130820 */ /* 0x000fe20000400000 */
[----:B-1----:R-:W-:-:S03]  /*19f0*/  SHF.R.U32.HI R15, RZ, 0x6, R18 ;  /* 0x00000006ff0f7819 */ /* 0x002fc60000011612 */
[----:B------:R-:W-:Y:S01]  /*1a00*/  FSEL R8, R8, RZ, P2 ;  /* 0x000000ff08087208 */ /* 0x000fe20001000000 */
[----:B0-----:R-:W-:Y:S01]  /*1a10*/  FADD R5, -R0, R5 ;  /* 0x0000000500057221 */ /* 0x001fe20000000100 */
[----:B------:R-:W0:Y:S01]  /*1a20*/  MUFU.RCP R12, R12 ;  /* 0x0000000c000c7308 */ /* 0x000e220000001000 */
[----:B------:R-:W-:Y:S01]  /*1a30*/  @!P3 FMUL R19, R19, 16777216 ;  /* 0x4b8000001313b820 */ /* 0x000fe20000400000 */
[----:B------:R-:W-:Y:S01]  /*1a40*/  FSETP.NEU.AND P2, PT, R11, RZ, PT ;  /* 0x000000ff0b00720b */ /* 0x000fe20003f4d000 */
[C---:B------:R-:W-:Y:S01]  /*1a50*/  FMUL R9, R5.reuse, R5 ;  /* 0x0000000505097220 */ /* 0x040fe20000400000 */
[----:B------:R-:W-:Y:S01]  /*1a60*/  FFMA R0, R5, R8, R0 ;  /* 0x0000000805007223 */ /* 0x000fe20000000000 */
[----:B---3--:R-:W-:Y:S01]  /*1a70*/  FADD R17, R11, R16 ;  /* 0x000000100b117221 */ /* 0x008fe20000000000 */
[----:B------:R-:W-:Y:S01]  /*1a80*/  SGXT.U32 R15, R15, 0x3 ;  /* 0x000000030f0f781a */ /* 0x000fe20000000000 */
[----:B------:R-:W-:Y:S01]  /*1a90*/  FMUL R9, R10, R9 ;  /* 0x000000090a097220 */ /* 0x000fe20000400000 */
[----:B----4-:R-:W-:Y:S01]  /*1aa0*/  FADD R7, R6, R7 ;  /* 0x0000000706077221 */ /* 0x010fe20000000000 */
[----:B------:R-:W1:Y:S01]  /*1ab0*/  SHFL.BFLY PT, R5, R0, 0x2, 0x1f ;  /* 0x0c401f0000057f89 */ /* 0x000e6200000e0000 */
[----:B------:R-:W-:-:S02]  /*1ac0*/  FSETP.GEU.AND P3, PT, |R17|, 1.175494350822287508e-38, PT ;  /* 0x008000001100780b */ /* 0x000fc40003f6e200 */
[----:B------:R-:W-:Y:S01]  /*1ad0*/  FFMA R7, R8, R9, R7 ;  /* 0x0000000908077223 */ /* 0x000fe20000000007 */
[C---:B------:R-:W-:Y:S01]  /*1ae0*/  FMUL R8, R17.reuse, 0.25 ;  /* 0x3e80000011087820 */ /* 0x040fe20000400000 */
[----:B------:R-:W-:Y:S01]  /*1af0*/  FSETP.GT.AND P0, PT, |R17|, 8.50705917302346158658e+37, PT ;  /* 0x7e8000001100780b */ /* 0x000fe20003f04200 */
[----:B0-----:R-:W-:Y:S01]  /*1b00*/  FMUL R19, R12, R19 ;  /* 0x000000130c137220 */ /* 0x001fe20000400000 */
[----:B------:R-:W-:Y:S01]  /*1b10*/  SHF.R.U32.HI R10, RZ, 0x3, R18 ;  /* 0x00000003ff0a7819 */ /* 0x000fe20000011612 */
[----:B------:R-:W0:Y:S01]  /*1b20*/  SHFL.BFLY PT, R6, R7, 0x2, 0x1f ;  /* 0x0c401f0007067f89 */ /* 0x000e2200000e0000 */
[----:B------:R-:W-:Y:S01]  /*1b30*/  FSEL R8, R8, R17, P0 ;  /* 0x0000001108087208 */ /* 0x000fe20000000000 */
[----:B------:R-:W-:Y:S01]  /*1b40*/  IMAD.MOV.U32 R12, RZ, RZ, -0x100 ;  /* 0xffffff00ff0c7424 */ /* 0x000fe200078e00ff */
[----:B------:R-:W-:Y:S02]  /*1b50*/  FSEL R19, R19, RZ, P2 ;  /* 0x000000ff13137208 */ /* 0x000fe40001000000 */
[----:B------:R-:W-:Y:S01]  /*1b60*/  LOP3.LUT P2, RZ, R18, 0x1f, RZ, 0xc0, !PT ;  /* 0x0000001f12ff7812 */ /* 0x000fe2000784c0ff */
[----:B------:R-:W-:Y:S01]  /*1b70*/  @!P3 FMUL R8, R8, 16777216 ;  /* 0x4b8000000808b820 */ /* 0x000fe20000400000 */
[----:B------:R-:W-:-:S03]  /*1b80*/  SHF.L.U32 R15, R15, 0x3, RZ ;  /* 0x000000030f0f7819 */ /* 0x000fc600000006ff */
[----:B------:R-:W-:Y:S01]  /*1b90*/  @P0 FMUL R16, R16, 0.25 ;  /* 0x3e80000010100820 */ /* 0x000fe20000400000 */
[----:B------:R-:W-:Y:S02]  /*1ba0*/  FSETP.NEU.AND P0, PT, R17, RZ, PT ;  /* 0x000000ff1100720b */ /* 0x000fe40003f0d000 */
[----:B------:R-:W-:Y:S01]  /*1bb0*/  LOP3.LUT R10, R15, 0x4, R10, 0xf8, !PT ;  /* 0x000000040f0a7812 */ /* 0x000fe200078ef80a */
[----:B------:R-:W-:Y:S01]  /*1bc0*/  @!P3 FMUL R16, R16, 16777216 ;  /* 0x4b8000001010b820 */ /* 0x000fe20000400000 */
[----:B------:R-:W-:Y:S01]  /*1bd0*/  ISETP.GE.AND P3, PT, R18, 0x10, PT ;  /* 0x000000101200780c */ /* 0x000fe20003f66270 */
[----:B-1----:R-:W-:Y:S02]  /*1be0*/  FADD R5, -R0, R5 ;  /* 0x0000000500057221 */ /* 0x002fe40000000100 */
[----:B------:R-:W-:Y:S02]  /*1bf0*/  @!P2 STS [R10+UR4+0x80], R17 ;  /* 0x000080110a00a988 */ /* 0x000fe40008000804 */
[C---:B------:R-:W-:Y:S01]  /*1c00*/  FMUL R9, R5.reuse, R5 ;  /* 0x0000000505097220 */ /* 0x040fe20000400000 */
[----:B------:R-:W-:Y:S01]  /*1c10*/  FFMA R0, R5, R19, R0 ;  /* 0x0000001305007223 */ /* 0x000fe20000000000 */
[----:B0-----:R-:W-:-:S02]  /*1c20*/  FADD R6, R7, R6 ;  /* 0x0000000607067221 */ /* 0x001fc40000000000 */
[----:B------:R-:W-:Y:S02]  /*1c30*/  FMUL R9, R14, R9 ;  /* 0x000000090e097220 */ /* 0x000fe40000400000 */
[----:B------:R-:W0:Y:S02]  /*1c40*/  SHFL.BFLY PT, R5, R0, 0x1, 0x1f ;  /* 0x0c201f0000057f89 */ /* 0x000e2400000e0000 */
[----:B------:R-:W-:Y:S01]  /*1c50*/  FFMA R6, R19, R9, R6 ;  /* 0x0000000913067223 */ /* 0x000fe20000000006 */
[----:B------:R-:W-:Y:S01]  /*1c60*/  IMAD.SHL.U32 R19, R18, 0x4, RZ ;  /* 0x0000000412137824 */ /* 0x000fe200078e00ff */
[----:B------:R-:W1:Y:S03]  /*1c70*/  MUFU.RCP R9, R8 ;  /* 0x0000000800097308 */ /* 0x000e660000001000 */
[----:B------:R-:W2:Y:S01]  /*1c80*/  SHFL.BFLY PT, R7, R6, 0x1, 0x1f ;  /* 0x0c201f0006077f89 */ /* 0x000ea200000e0000 */
[----:B-1----:R-:W-:Y:S01]  /*1c90*/  FMUL R9, R9, R16 ;  /* 0x0000001009097220 */ /* 0x002fe20000400000 */
[----:B0-----:R-:W-:-:S04]  /*1ca0*/  FADD R5, -R0, R5 ;  /* 0x0000000500057221 */ /* 0x001fc80000000100 */
[----:B------:R-:W-:Y:S01]  /*1cb0*/  FSEL R9, R9, RZ, P0 ;  /* 0x000000ff09097208 */ /* 0x000fe20000000000 */
[----:B------:R-:W-:Y:S01]  /*1cc0*/  FMUL R8, R5, R5 ;  /* 0x0000000505087220 */ /* 0x000fe20000400000 */
[----:B--2---:R-:W-:-:S03]  /*1cd0*/  FADD R6, R6, R7 ;  /* 0x0000000706067221 */ /* 0x004fc60000000000 */
[----:B------:R-:W-:Y:S01]  /*1ce0*/  FMUL R8, R11, R8 ;  /* 0x000000080b087220 */ /* 0x000fe20000400000 */
[----:B------:R-:W-:-:S03]  /*1cf0*/  FFMA R11, R5, R9, R0 ;  /* 0x00000009050b7223 */ /* 0x000fc60000000000 */
[----:B------:R-:W-:Y:S02]  /*1d00*/  FFMA R9, R9, R8, R6 ;  /* 0x0000000809097223 */ /* 0x000fe40000000006 */
[----:B------:R-:W-:Y:S04]  /*1d10*/  @!P2 STS [R10+UR4], R11 ;  /* 0x0000000b0a00a988 */ /* 0x000fe80008000804 */
[----:B------:R0:W-:Y:S01]  /*1d20*/  @!P2 STS [R10+UR4+0x40], R9 ;  /* 0x000040090a00a988 */ /* 0x0001e20008000804 */
[----:B------:R-:W-:Y:S01]  /*1d30*/  BAR.SYNC.DEFER_BLOCKING 0x0 ;  /* 0x0000000000007b1d */ /* 0x000fe20000010000 */
[----:B0-----:R-:W-:-:S05]  /*1d40*/  LOP3.LUT R9, R18, 0x1, RZ, 0xc0, !PT ;  /* 0x0000000112097812 */ /* 0x001fca00078ec0ff */
[----:B------:R-:W0:Y:S04]  /*1d50*/  @!P3 LDS R4, [R19+UR4+0x80] ;  /* 0x000080041304b984 */ /* 0x000e280008000800 */
[----:B------:R-:W1:Y:S04]  /*1d60*/  @!P3 LDS R3, [R19+UR4] ;  /* 0x000000041303b984 */ /* 0x000e680008000800 */
[----:B------:R-:W-:Y:S04]  /*1d70*/  @!P3 LDS R2, [R19+UR4+0x40] ;  /* 0x000040041302b984 */ /* 0x000fe80008000800 */
[----:B0-----:R-:W0:Y:S04]  /*1d80*/  SHFL.BFLY PT, R7, R4, 0x1, 0x1f ;  /* 0x0c201f0004077f89 */ /* 0x001e2800000e0000 */
[----:B-1----:R-:W1:Y:S01]  /*1d90*/  SHFL.BFLY PT, R0, R3, 0x1, 0x1f ;  /* 0x0c201f0003007f89 */ /* 0x002e6200000e0000 */
[----:B0-----:R-:W-:-:S04]  /*1da0*/  FADD R6, R4, R7 ;  /* 0x0000000704067221 */ /* 0x001fc80000000000 */
[C---:B------:R-:W-:Y:S01]  /*1db0*/  FMUL R5, R6.reuse, 0.25 ;  /* 0x3e80000006057820 */ /* 0x040fe20000400000 */
[C---:B------:R-:W-:Y:S01]  /*1dc0*/  FSETP.GEU.AND P2, PT, |R6|.reuse, 1.175494350822287508e-38, PT ;  /* 0x008000000600780b */ /* 0x040fe20003f4e200 */
[----:B-1----:R-:W-:Y:S01]  /*1dd0*/  FADD R0, -R3, R0 ;  /* 0x0000000003007221 */ /* 0x002fe20000000100 */
[----:B------:R-:W-:-:S04]  /*1de0*/  FSETP.GT.AND P0, PT, |R6|, 8.50705917302346158658e+37, PT ;  /* 0x7e8000000600780b */ /* 0x000fc80003f04200 */
[----:B------:R-:W-:Y:S02]  /*1df0*/  FSEL R8, R5, R6, P0 ;  /* 0x0000000605087208 */ /* 0x000fe40000000000 */
[----:B------:R-:W0:Y:S05]  /*1e00*/  SHFL.BFLY PT, R5, R2, 0x1, 0x1f ;  /* 0x0c201f0002057f89 */ /* 0x000e2a00000e0000 */
[----:B------:R-:W-:Y:S02]  /*1e10*/  @!P2 FMUL R8, R8, 16777216 ;  /* 0x4b8000000808a820 */ /* 0x000fe40000400000 */
[----:B------:R-:W-:Y:S01]  /*1e20*/  @P0 FMUL R7, R7, 0.25 ;  /* 0x3e80000007070820 */ /* 0x000fe20000400000 */
[----:B------:R-:W-:Y:S01]  /*1e30*/  ISETP.NE.U32.AND P0, PT, R9, 0x1, PT ;  /* 0x000000010900780c */ /* 0x000fe20003f05070 */
[----:B------:R-:W-:-:S02]  /*1e40*/  FMUL R9, R0, R0 ;  /* 0x0000000000097220 */ /* 0x000fc40000400000 */
[----:B------:R-:W1:Y:S01]  /*1e50*/  MUFU.RCP R8, R8 ;  /* 0x0000000800087308 */ /* 0x000e620000001000 */
[----:B------:R-:W-:Y:S01]  /*1e60*/  @!P2 FMUL R7, R7, 16777216 ;  /* 0x4b8000000707a820 */ /* 0x000fe20000400000 */
[----:B------:R-:W-:Y:S01]  /*1e70*/  FSETP.NEU.AND P2, PT, R6, RZ, PT ;  /* 0x000000ff0600720b */ /* 0x000fe20003f4d000 */
[----:B------:R-:W-:Y:S01]  /*1e80*/  FMUL R9, R4, R9 ;  /* 0x0000000904097220 */ /* 0x000fe20000400000 */
[----:B------:R-:W-:Y:S01]  /*1e90*/  ISETP.LT.AND P0, PT, R18, 0x10, P0 ;  /* 0x000000101200780c */ /* 0x000fe20000701270 */
[----:B0-----:R-:W-:Y:S01]  /*1ea0*/  FADD R2, R2, R5 ;  /* 0x0000000502027221 */ /* 0x001fe20000000000 */
[----:B-1----:R-:W-:Y:S01]  /*1eb0*/  FMUL R7, R8, R7 ;  /* 0x0000000708077220 */ /* 0x002fe20000400000 */
[----:B------:R-:W-:-:S10]  /*1ec0*/  HFMA2.MMA R8, -RZ, RZ, 0.7080078125, -0.052093505859375 ;  /* 0x39aaaaabff087435 */ /* 0x000fd400000001ff */
[----:B------:R-:W-:Y:S01]  /*1ed0*/  @P0 STS [R19+UR4+0x80], R6 ;  /* 0x0000800613000988 */ /* 0x000fe20008000804 */
[----:B------:R-:W-:-:S05]  /*1ee0*/  FSEL R7, R7, RZ, P2 ;  /* 0x000000ff07077208 */ /* 0x000fca0001000000 */
[----:B------:R-:W-:Y:S01]  /*1ef0*/  FFMA R4, R0, R7, R3 ;  /* 0x0000000700047223 */ /* 0x000fe20000000003 */
[----:B------:R-:W-:Y:S01]  /*1f00*/  FFMA R9, R7, R9, R2 ;  /* 0x0000000907097223 */ /* 0x000fe20000000002 */
[----:B------:R-:W-:-:S03]  /*1f10*/  LOP3.LUT R2, R18, 0x3f, RZ, 0xc0, !PT ;  /* 0x0000003f12027812 */ /* 0x000fc600078ec0ff */
[----:B------:R0:W-:Y:S02]  /*1f20*/  @P0 STS [R19+UR4], R4 ;  /* 0x0000000413000988 */ /* 0x0001e40008000804 */
[----:B------:R-:W-:Y:S02]  /*1f30*/  IMAD.WIDE.U32 R2, R2, 0x8, RZ ;  /* 0x0000000802027825 */ /* 0x000fe400078e00ff */
[----:B------:R-:W-:Y:S01]  /*1f40*/  @P0 STS [R19+UR4+0x40], R9 ;  /* 0x0000400913000988 */ /* 0x000fe20008000804 */
[----:B------:R-:W-:Y:S01]  /*1f50*/  BAR.SYNC.DEFER_BLOCKING 0x0 ;  /* 0x0000000000007b1d */ /* 0x000fe20000010000 */
[----:B0-----:R-:W-:-:S05]  /*1f60*/  IADD3 R4, P2, R2, UR8, RZ ;  /* 0x0000000802047c10 */ /* 0x001fca000ff5e0ff */
[----:B------:R-:W0:Y:S04]  /*1f70*/  LDS R5, [R15+UR4+0x40] ;  /* 0x000040040f057984 */ /* 0x000e280008000800 */
[----:B------:R1:W1:Y:S01]  /*1f80*/  LDS R0, [R15+UR4] ;  /* 0x000000040f007984 */ /* 0x0002620008000800 */
[----:B------:R-:W-:Y:S01]  /*1f90*/  ULDC.64 UR4, c[0x0][0x268] ;  /* 0x00009a0000047ab9 */ /* 0x000fe20000000a00 */
[----:B0-----:R-:W-:Y:S01]  /*1fa0*/  FFMA R5, R5, R8, 9.9999999747524270788e-07 ;  /* 0x358637bd05057423 */ /* 0x001fe20000000008 */
[----:B------:R-:W-:-:S03]  /*1fb0*/  IADD3 R8, P0, R2, UR4, RZ ;  /* 0x0000000402087c10 */ /* 0x000fc6000ff1e0ff */
[----:B------:R0:W3:Y:S01]  /*1fc0*/  MUFU.RSQ R10, R5 ;  /* 0x00000005000a7308 */ /* 0x0000e20000001400 */
[----:B------:R-:W-:Y:S02]  /*1fd0*/  IADD3.X R9, R3, UR5, RZ, P0, !PT ;  /* 0x0000000503097c10 */ /* 0x000fe400087fe4ff */
[----:B01----:R-:W-:-:S07]  /*1fe0*/  IADD3.X R5, R3, UR9, RZ, P2, !PT ;  /* 0x0000000903057c10 */ /* 0x003fce00097fe4ff */
.L_x_2:
[----:B0-----:R-:W0:Y:S01]  /*1ff0*/  LDC.64 R16, c[0x0][0x270] ;  /* 0x00009c00ff107b82 */ /* 0x001e220000000a00 */
[----:B------:R-:W-:Y:S01]  /*2000*/  MOV R2, R8 ;  /* 0x0000000800027202 */ /* 0x000fe20000000f00 */
[----:B------:R-:W-:Y:S01]  /*2010*/  IMAD.MOV.U32 R3, RZ, RZ, R9 ;  /* 0x000000ffff037224 */ /* 0x000fe200078e0009 */
[----:B------:R-:W2:Y:S01]  /*2020*/  LDG.E.EL.64 R18, desc[UR6][R4.64+0x1800] ;  /* 0x0018000604127981 */ /* 0x000ea2000c2e1b00 */
[----:B------:R-:W-:-:S03]  /*2030*/  IADD3 R12, R12, 0x100, RZ ;  /* 0x000001000c0c7810 */ /* 0x000fc60007ffe0ff */
[----:B------:R-:W4:Y:S02]  /*2040*/  LDG.E.EL.64 R22, desc[UR6][R2.64+0x1800] ;  /* 0x0018000602167981 */ /* 0x000f24000c2e1b00 */
[----:B------:R-:W-:Y:S02]  /*2050*/  IMAD.IADD R11, R13, 0x1, R12 ;  /* 0x000000010d0b7824 */ /* 0x000fe400078e020c */
[----:B------:R1:W5:Y:S04]  /*2060*/  LDG.E.EL.64 R14, desc[UR6][R4.64] ;  /* 0x00000006040e7981 */ /* 0x000368000c2e1b00 */
[----:B---3--:R-:W3:Y:S01]  /*2070*/  LDG.E.EL.64 R8, desc[UR6][R2.64] ;  /* 0x0000000602087981 */ /* 0x008ee2000c2e1b00 */
[----:B------:R-:W-:Y:S01]  /*2080*/  CS2R R6, SRZ ;  /* 0x0000000000067805 */ /* 0x000fe2000001ff00 */
[----:B0-----:R-:W-:-:S05]  /*2090*/  IMAD.WIDE R16, R11, 0x2, R16 ;  /* 0x000000020b107825 */ /* 0x001fca00078e0210 */
[----:B------:R5:W3:Y:S01]  /*20a0*/  @!P1 LDG.E.EF.64 R6, desc[UR6][R16.64] ;  /* 0x0000000610069981 */ /* 0x000ae2000c0e1b00 */
[----:B------:R-:W-:Y:S02]  /*20b0*/  ISETP.GE.U32.AND P3, PT, R12, 0xb00, PT ;  /* 0x00000b000c00780c */ /* 0x000fe40003f66070 */
[----:B-1----:R-:W-:-:S05]  /*20c0*/  IADD3 R4, P2, R4, 0x200, RZ ;  /* 0x0000020004047810 */ /* 0x002fca0007f5e0ff */
[----:B------:R-:W-:Y:S02]  /*20d0*/  IMAD.X R5, RZ, RZ, R5, P2 ;  /* 0x000000ffff057224 */ /* 0x000fe400010e0605 */
[----:B--2---:R-:W-:Y:S01]  /*20e0*/  IMAD.U32 R21, R19, 0x10000, RZ ;  /* 0x0001000013157824 */ /* 0x004fe200078e00ff */
[C---:B------:R-:W-:Y:S02]  /*20f0*/  PRMT R20, R18.reuse, 0x7632, R20 ;  /* 0x0000763212147816 */ /* 0x040fe40000000014 */
[----:B------:R-:W-:Y:S02]  /*2100*/  SHF.L.U32 R18, R18, 0x10, RZ ;  /* 0x0000001012127819 */ /* 0x000fe400000006ff */
[C---:B----4-:R-:W-:Y:S02]  /*2110*/  PRMT R19, R22.reuse, 0x7632, R19 ;  /* 0x0000763216137816 */ /* 0x050fe40000000013 */
[----:B------:R-:W-:Y:S01]  /*2120*/  SHF.L.U32 R25, R22, 0x10, RZ ;  /* 0x0000001016197819 */ /* 0x000fe200000006ff */
[----:B------:R-:W-:Y:S01]  /*2130*/  IMAD.U32 R22, R23, 0x10000, RZ ;  /* 0x0001000017167824 */ /* 0x000fe200078e00ff */
[----:B------:R-:W-:Y:S01]  /*2140*/  SHF.L.U32 R20, R20, 0x10, RZ ;  /* 0x0000001014147819 */ /* 0x000fe200000006ff */
[C---:B------:R-:W-:Y:S01]  /*2150*/  IMAD.U32 R27, R19.reuse, 0x10000, RZ ;  /* 0x00010000131b7824 */ /* 0x040fe200078e00ff */
[----:B------:R-:W-:Y:S01]  /*2160*/  PRMT R19, R19, 0x7632, R19 ;  /* 0x0000763213137816 */ /* 0x000fe20000000013 */
[----:B------:R-:W-:Y:S01]  /*2170*/  FADD R25, R18, R25 ;  /* 0x0000001912197221 */ /* 0x000fe20000000000 */
[----:B------:R-:W-:Y:S01]  /*2180*/  PRMT R23, R23, 0x7632, R23 ;  /* 0x0000763217177816 */ /* 0x000fe20000000017 */
[----:B------:R-:W-:Y:S01]  /*2190*/  FADD R27, R20, R27 ;  /* 0x0000001b141b7221 */ /* 0x000fe20000000000 */
[----:B-----5:R-:W-:Y:S01]  /*21a0*/  PRMT R16, R14, 0x7632, R16 ;  /* 0x000076320e107816 */ /* 0x020fe20000000010 */
[----:B------:R-:W-:Y:S01]  /*21b0*/  FADD R26, R21, R22 ;  /* 0x00000016151a7221 */ /* 0x000fe20000000000 */
[----:B---3--:R-:W-:Y:S01]  /*21c0*/  PRMT R18, R8, 0x7632, R18 ;  /* 0x0000763208127816 */ /* 0x008fe20000000012 */
[----:B------:R-:W-:Y:S01]  /*21d0*/  IMAD.U32 R24, R9, 0x10000, RZ ;  /* 0x0001000009187824 */ /* 0x000fe200078e00ff */
[----:B------:R-:W-:Y:S01]  /*21e0*/  SHF.L.U32 R17, R14, 0x10, RZ ;  /* 0x000000100e117819 */ /* 0x000fe200000006ff */
[----:B------:R-:W-:Y:S01]  /*21f0*/  FADD R26, R26, 1 ;  /* 0x3f8000001a1a7421 */ /* 0x000fe20000000000 */
[C---:B------:R-:W-:Y:S01]  /*2200*/  PRMT R14, R15.reuse, 0x7632, R14 ;  /* 0x000076320f0e7816 */ /* 0x040fe2000000000e */
[----:B------:R-:W-:Y:S01]  /*2210*/  IMAD.U32 R15, R15, 0x10000, RZ ;  /* 0x000100000f0f7824 */ /* 0x000fe200078e00ff */
[----:B------:R-:W-:-:S02]  /*2220*/  PRMT R20, R9, 0x7632, R20 ;  /* 0x0000763209147816 */ /* 0x000fc40000000014 */
[----:B------:R-:W-:Y:S01]  /*2230*/  SHF.L.U32 R22, R8, 0x10, RZ ;  /* 0x0000001008167819 */ /* 0x000fe200000006ff */
[----:B------:R-:W-:Y:S01]  /*2240*/  IMAD.U32 R8, R23, 0x10000, RZ ;  /* 0x0001000017087824 */ /* 0x000fe200078e00ff */
[----:B------:R-:W-:Y:S01]  /*2250*/  SHF.L.U32 R19, R19, 0x10, RZ ;  /* 0x0000001013137819 */ /* 0x000fe200000006ff */
[----:B------:R-:W-:Y:S01]  /*2260*/  FADD R28, R15, R24 ;  /* 0x000000180f1c7221 */ /* 0x000fe20000000000 */
[----:B------:R-:W-:Y:S01]  /*2270*/  SHF.L.U32 R16, R16, 0x10, RZ ;  /* 0x0000001010107819 */ /* 0x000fe200000006ff */
[----:B------:R-:W-:Y:S01]  /*2280*/  IMAD.U32 R14, R14, 0x10000, RZ ;  /* 0x000100000e0e7824 */ /* 0x000fe200078e00ff */
[----:B------:R-:W-:Y:S01]  /*2290*/  SHF.L.U32 R9, R18, 0x10, RZ ;  /* 0x0000001012097819 */ /* 0x000fe200000006ff */
[----:B------:R-:W-:Y:S02]  /*22a0*/  IMAD.U32 R21, R20, 0x10000, RZ ;  /* 0x0001000014157824 */ /* 0x000fe400078e00ff */
[----:B------:R-:W-:Y:S01]  /*22b0*/  FADD R18, R19, R8 ;  /* 0x0000000813127221 */ /* 0x000fe20000000000 */
[----:B------:R-:W-:Y:S01]  /*22c0*/  SEL R8, R6, RZ, !P1 ;  /* 0x000000ff06087207 */ /* 0x000fe20004800000 */
[----:B------:R-:W-:Y:S01]  /*22d0*/  FADD R22, R17, R22 ;  /* 0x0000001611167221 */ /* 0x000fe20000000000 */
[----:B------:R-:W-:Y:S01]  /*22e0*/  FADD R24, R16, R9 ;  /* 0x0000000910187221 */ /* 0x000fe20000000000 */
[----:B------:R-:W-:Y:S01]  /*22f0*/  SEL R9, R7, RZ, !P1 ;  /* 0x000000ff07097207 */ /* 0x000fe20004800000 */
[----:B------:R-:W-:Y:S01]  /*2300*/  FADD R30, R14, R21 ;  /* 0x000000150e1e7221 */ /* 0x000fe20000000000 */
[----:B------:R-:W0:Y:S01]  /*2310*/  LDC.64 R6, c[0x0][0x278] ;  /* 0x00009e00ff067b82 */ /* 0x000e220000000a00 */
[C---:B------:R-:W-:Y:S01]  /*2320*/  PRMT R14, R8.reuse, 0x7632, R14 ;  /* 0x00007632080e7816 */ /* 0x040fe2000000000e */
[----:B------:R-:W-:Y:S01]  /*2330*/  FADD R16, R25, 1 ;  /* 0x3f80000019107421 */ /* 0x000fe20000000000 */
[C---:B------:R-:W-:Y:S01]  /*2340*/  PRMT R15, R9.reuse, 0x7632, R15 ;  /* 0x00007632090f7816 */ /* 0x040fe2000000000f */
[----:B------:R-:W-:Y:S01]  /*2350*/  IMAD.U32 R19, R9, 0x10000, RZ ;  /* 0x0001000009137824 */ /* 0x000fe200078e00ff */
[----:B------:R-:W-:Y:S01]  /*2360*/  SHF.L.U32 R17, R8, 0x10, RZ ;  /* 0x0000001008117819 */ /* 0x000fe200000006ff */
[----:B------:R-:W-:Y:S01]  /*2370*/  FADD R20, R27, 1 ;  /* 0x3f8000001b147421 */ /* 0x000fe20000000000 */
[----:B------:R-:W-:Y:S01]  /*2380*/  SHF.L.U32 R9, R14, 0x10, RZ ;  /* 0x000000100e097819 */ /* 0x000fe200000006ff */
[----:B------:R-:W-:-:S02]  /*2390*/  IMAD.U32 R15, R15, 0x10000, RZ ;  /* 0x000100000f0f7824 */ /* 0x000fc400078e00ff */
[C---:B------:R-:W-:Y:S01]  /*23a0*/  FADD R19, -R0.reuse, R19 ;  /* 0x0000001300137221 */ /* 0x040fe20000000100 */
[----:B------:R-:W-:Y:S01]  /*23b0*/  FADD R17, -R0, R17 ;  /* 0x0000001100117221 */ /* 0x000fe20000000100 */
[----:B------:R-:W-:Y:S01]  /*23c0*/  FADD R18, R18, 1 ;  /* 0x3f80000012127421 */ /* 0x000fe20000000000 */
[C---:B------:R-:W-:Y:S01]  /*23d0*/  FADD R9, -R0.reuse, R9 ;  /* 0x0000000900097221 */ /* 0x040fe20000000100 */
[----:B------:R-:W-:Y:S01]  /*23e0*/  FADD R15, -R0, R15 ;  /* 0x0000000f000f7221 */ /* 0x000fe20000000100 */
[C---:B------:R-:W-:Y:S01]  /*23f0*/  FMUL R17, R10.reuse, R17 ;  /* 0x000000110a117220 */ /* 0x040fe20000400000 */
[C---:B------:R-:W-:Y:S01]  /*2400*/  FMUL R19, R10.reuse, R19 ;  /* 0x000000130a137220 */ /* 0x040fe20000400000 */
[C---:B------:R-:W-:Y:S01]  /*2410*/  FMUL R9, R10.reuse, R9 ;  /* 0x000000090a097220 */ /* 0x040fe20000400000 */
[----:B------:R-:W-:Y:S01]  /*2420*/  FMUL R15, R10, R15 ;  /* 0x0000000f0a0f7220 */ /* 0x000fe20000400000 */
[----:B------:R-:W-:Y:S01]  /*2430*/  FFMA R16, R17, R16, R22 ;  /* 0x0000001011107223 */ /* 0x000fe20000000016 */
[----:B------:R-:W-:Y:S01]  /*2440*/  FFMA R19, R19, R26, R28 ;  /* 0x0000001a13137223 */ /* 0x000fe2000000001c */
[----:B------:R-:W-:Y:S01]  /*2450*/  FFMA R9, R9, R20, R24 ;  /* 0x0000001409097223 */ /* 0x000fe20000000018 */
[----:B------:R-:W-:Y:S01]  /*2460*/  FFMA R18, R15, R18, R30 ;  /* 0x000000120f127223 */ /* 0x000fe2000000001e */
[----:B------:R-:W-:Y:S01]  /*2470*/  IADD3 R8, P0, R2, 0x200, RZ ;  /* 0x0000020002087810 */ /* 0x000fe20007f1e0ff */
[----:B0-----:R-:W-:-:S02]  /*2480*/  IMAD.WIDE R6, R11, 0x2, R6 ;  /* 0x000000020b067825 */ /* 0x001fc400078e0206 */
[----:B------:R-:W-:Y:S02]  /*2490*/  F2FP.BF16.F32.PACK_AB R16, R9, R16 ;  /* 0x000000100910723e */ /* 0x000fe400000010ff */
[----:B------:R-:W-:Y:S02]  /*24a0*/  F2FP.BF16.F32.PACK_AB R17, R18, R19 ;  /* 0x000000131211723e */ /* 0x000fe400000010ff */
[----:B------:R-:W-:-:S03]  /*24b0*/  IADD3.X R9, RZ, R3, RZ, P0, !PT ;  /* 0x00000003ff097210 */ /* 0x000fc600007fe4ff */
[----:B------:R0:W-:Y:S01]  /*24c0*/  @!P1 STG.E.64 desc[UR6][R6.64], R16 ;  /* 0x0000001006009986 */ /* 0x0001e2000c101b06 */
[----:B------:R-:W-:Y:S05]  /*24d0*/  @!P3 BRA `(.L_x_2) ;  /* 0xfffffff800c4b947 */ /* 0x000fea000383ffff */
[----:B------:R-:W-:Y:S05]  /*24e0*/  EXIT ;  /* 0x000000000000794d */ /* 0x000fea0003800000 */
.L_x_3:
[----:B------:R-:W-:-:S00]  /*24f0*/  BRA `(.L_x_3) ;  /* 0xfffffffc00fc7947 */ /* 0x000fc0000383ffff */
[----:B------:R-:W-:-:S00]  /*2500*/  NOP ;  /* 0x0000000000007918 */ /* 0x000fc00000000000 */
[----:B------:R-:W-:-:S00]  /*2510*/  NOP ;  /* 0x0000000000007918 */ /* 0x000fc00000000000 */
[----:B------:R-:W-:-:S00]  /*2520*/  NOP ;  /* 0x0000000000007918 */ /* 0x000fc00000000000 */
[----:B------:R-:W-:-:S00]  /*2530*/  NOP ;  /* 0x0000000000007918 */ /* 0x000fc00000000000 */
[----:B------:R-:W-:-:S00]  /*2540*/  NOP ;  /* 0x0000000000007918 */ /* 0x000fc00000000000 */
[----:B------:R-:W-:-:S00]  /*2550*/  NOP ;  /* 0x0000000000007918 */ /* 0x000fc00000000000 */
[----:B------:R-:W-:-:S00]  /*2560*/  NOP ;  /* 0x0000000000007918 */ /* 0x000fc00000000000 */
[----:B------:R-:W-:-:S00]  /*2570*/  NOP ;  /* 0x0000000000007918 */ /* 0x000fc00000000000 */
.L_x_4:


//--------------------- .nv.global.init           --------------------------
	.section	.nv.global.init,"aw",@progbits
.nv.global.init:
	.type		_$_str,@object
	.size		_$_str,(.L_0 - _$_str)
_$_str:
        /*0000*/ 	.byte	0x5f, 0x5f, 0x43, 0x55, 0x44, 0x41, 0x5f, 0x46, 0x54, 0x5a, 0x00
.L_0:


//--------------------- .nv.shared.triton_        --------------------------
	.section	.nv.shared.triton_,"aw",@nobits
	.sectionflags	@""
	.align	16
	.zero		1024


//--------------------- .nv.constant0.triton_     --------------------------
	.section	.nv.constant0.triton_,"a",@progbits
	.sectionflags	@""
	.align	4
.nv.constant0.triton_:
	.zero		652
